	.target	sm_80

	.elftype	@"ET_EXEC"


//--------------------- .note.nv.tkinfo           --------------------------
	.section	.note.nv.tkinfo,"",@"SHT_NOTE"
	.sectionflags	@"SHF_NOTE_NV_TKINFO"
	.tkinfo
        /*0018*/ 	.word	0x00000002
        /*0030*/ 	.string	""
        /*0030*/ 	.string	"ptxas"
        /*0030*/ 	.string	"Cuda compilation tools, release 13.0, V13.0.88"
        /*0030*/ 	.string	"Build cuda_13.0.r13.0/compiler.36424714_0"
        /*0030*/ 	.string	"-v  -suppress-debug-info  -lineinfo  -arch sm_80 "



//--------------------- .note.nv.cuinfo           --------------------------
	.section	.note.nv.cuinfo,"",@"SHT_NOTE"
	.sectionflags	@"SHF_NOTE_NV_CUINFO"
        /*0018*/ 	.short	0x0002
        /*001a*/ 	.short	0x0050
        /*001c*/ 	.short	0x0082
	.zero		2


//--------------------- .nv.info                  --------------------------
	.section	.nv.info,"",@"SHT_CUDA_INFO"
	.align	4


	//----- nvinfo : EIATTR_REGCOUNT
	.align		4
        /*0000*/ 	.byte	0x04, 0x2f
        /*0002*/ 	.short	(.L_1 - .L_0)
	.align		4
.L_0:
        /*0004*/ 	.word	index@(matmul_kernel)
        /*0008*/ 	.word	0x00000080


	//----- nvinfo : EIATTR_FRAME_SIZE
	.align		4
.L_1:
        /*000c*/ 	.byte	0x04, 0x11
        /*000e*/ 	.short	(.L_3 - .L_2)
	.align		4
.L_2:
        /*0010*/ 	.word	index@(matmul_kernel)
        /*0014*/ 	.word	0x000003f8


	//----- nvinfo : EIATTR_MIN_STACK_SIZE
	.align		4
.L_3:
        /*0018*/ 	.byte	0x04, 0x12
        /*001a*/ 	.short	(.L_5 - .L_4)
	.align		4
.L_4:
        /*001c*/ 	.word	index@(matmul_kernel)
        /*0020*/ 	.word	0x000003f8
.L_5:


//--------------------- .nv.info.matmul_kernel    --------------------------
	.section	.nv.info.matmul_kernel,"",@"SHT_CUDA_INFO"
	.sectionflags	@""
	.align	4


	//----- nvinfo : EIATTR_CUDA_API_VERSION
	.align		4
        /*0000*/ 	.byte	0x04, 0x37
        /*0002*/ 	.short	(.L_7 - .L_6)
.L_6:
        /*0004*/ 	.word	0x00000082


	//----- nvinfo : EIATTR_SW2861232_WAR
	.align		4
.L_7:
        /*0008*/ 	.byte	0x01, 0x35
	.zero		2


	//----- nvinfo : EIATTR_PARAM_CBANK
	.align		4
        /*000c*/ 	.byte	0x04, 0x0a
        /*000e*/ 	.short	(.L_9 - .L_8)
	.align		4
.L_8:
        /*0010*/ 	.word	index@(.nv.constant0.matmul_kernel)
        /*0014*/ 	.short	0x0160
        /*0016*/ 	.short	0x0050


	//----- nvinfo : EIATTR_CBANK_PARAM_SIZE
	.align		4
.L_9:
        /*0018*/ 	.byte	0x03, 0x19
        /*001a*/ 	.short	0x0050


	//----- nvinfo : EIATTR_KPARAM_INFO
	.align		4
        /*001c*/ 	.byte	0x04, 0x17
        /*001e*/ 	.short	(.L_11 - .L_10)
.L_10:
        /*0020*/ 	.word	0x00000000
        /*0024*/ 	.short	0x000d
        /*0026*/ 	.short	0x0048
        /*0028*/ 	.byte	0x00, 0xf4, 0x21, 0x00


	//----- nvinfo : EIATTR_KPARAM_INFO
	.align		4
.L_11:
        /*002c*/ 	.byte	0x04, 0x17
        /*002e*/ 	.short	(.L_13 - .L_12)
.L_12:
        /*0030*/ 	.word	0x00000000
        /*0034*/ 	.short	0x000c
        /*0036*/ 	.short	0x0040
        /*0038*/ 	.byte	0x00, 0xf4, 0x21, 0x00


	//----- nvinfo : EIATTR_KPARAM_INFO
	.align		4
.L_13:
        /*003c*/ 	.byte	0x04, 0x17
        /*003e*/ 	.short	(.L_15 - .L_14)
.L_14:
        /*0040*/ 	.word	0x00000000
        /*0044*/ 	.short	0x000b
        /*0046*/ 	.short	0x0038
        /*0048*/ 	.byte	0x00, 0xf0, 0x11, 0x00


	//----- nvinfo : EIATTR_KPARAM_INFO
	.align		4
.L_15:
        /*004c*/ 	.byte	0x04, 0x17
        /*004e*/ 	.short	(.L_17 - .L_16)
.L_16:
        /*0050*/ 	.word	0x00000000
        /*0054*/ 	.short	0x000a
        /*0056*/ 	.short	0x0034
        /*0058*/ 	.byte	0x00, 0xf0, 0x11, 0x00


	//----- nvinfo : EIATTR_KPARAM_INFO
	.align		4
.L_17:
        /*005c*/ 	.byte	0x04, 0x17
        /*005e*/ 	.short	(.L_19 - .L_18)
.L_18:
        /*0060*/ 	.word	0x00000000
        /*0064*/ 	.short	0x0009
        /*0066*/ 	.short	0x0030
        /*0068*/ 	.byte	0x00, 0xf0, 0x11, 0x00


	//----- nvinfo : EIATTR_KPARAM_INFO
	.align		4
.L_19:
        /*006c*/ 	.byte	0x04, 0x17
        /*006e*/ 	.short	(.L_21 - .L_20)
.L_20:
        /*0070*/ 	.word	0x00000000
        /*0074*/ 	.short	0x0008
        /*0076*/ 	.short	0x002c
        /*0078*/ 	.byte	0x00, 0xf0, 0x11, 0x00


	//----- nvinfo : EIATTR_KPARAM_INFO
	.align		4
.L_21:
        /*007c*/ 	.byte	0x04, 0x17
        /*007e*/ 	.short	(.L_23 - .L_22)
.L_22:
        /*0080*/ 	.word	0x00000000
        /*0084*/ 	.short	0x0007
        /*0086*/ 	.short	0x0028
        /*0088*/ 	.byte	0x00, 0xf0, 0x11, 0x00


	//----- nvinfo : EIATTR_KPARAM_INFO
	.align		4
.L_23:
        /*008c*/ 	.byte	0x04, 0x17
        /*008e*/ 	.short	(.L_25 - .L_24)
.L_24:
        /*0090*/ 	.word	0x00000000
        /*0094*/ 	.short	0x0006
        /*0096*/ 	.short	0x0024
        /*0098*/ 	.byte	0x00, 0xf0, 0x11, 0x00


	//----- nvinfo : EIATTR_KPARAM_INFO
	.align		4
.L_25:
        /*009c*/ 	.byte	0x04, 0x17
        /*009e*/ 	.short	(.L_27 - .L_26)
.L_26:
        /*00a0*/ 	.word	0x00000000
        /*00a4*/ 	.short	0x0005
        /*00a6*/ 	.short	0x0020
        /*00a8*/ 	.byte	0x00, 0xf0, 0x11, 0x00


	//----- nvinfo : EIATTR_KPARAM_INFO
	.align		4
.L_27:
        /*00ac*/ 	.byte	0x04, 0x17
        /*00ae*/ 	.short	(.L_29 - .L_28)
.L_28:
        /*00b0*/ 	.word	0x00000000
        /*00b4*/ 	.short	0x0004
        /*00b6*/ 	.short	0x001c
        /*00b8*/ 	.byte	0x00, 0xf0, 0x11, 0x00


	//----- nvinfo : EIATTR_KPARAM_INFO
	.align		4
.L_29:
        /*00bc*/ 	.byte	0x04, 0x17
        /*00be*/ 	.short	(.L_31 - .L_30)
.L_30:
        /*00c0*/ 	.word	0x00000000
        /*00c4*/ 	.short	0x0003
        /*00c6*/ 	.short	0x0018
        /*00c8*/ 	.byte	0x00, 0xf0, 0x11, 0x00


	//----- nvinfo : EIATTR_KPARAM_INFO
	.align		4
.L_31:
        /*00cc*/ 	.byte	0x04, 0x17
        /*00ce*/ 	.short	(.L_33 - .L_32)
.L_32:
        /*00d0*/ 	.word	0x00000000
        /*00d4*/ 	.short	0x0002
        /*00d6*/ 	.short	0x0010
        /*00d8*/ 	.byte	0x00, 0xf4, 0x21, 0x00


	//----- nvinfo : EIATTR_KPARAM_INFO
	.align		4
.L_33:
        /*00dc*/ 	.byte	0x04, 0x17
        /*00de*/ 	.short	(.L_35 - .L_34)
.L_34:
        /*00e0*/ 	.word	0x00000000
        /*00e4*/ 	.short	0x0001
        /*00e6*/ 	.short	0x0008
        /*00e8*/ 	.byte	0x00, 0xf4, 0x21, 0x00


	//----- nvinfo : EIATTR_KPARAM_INFO
	.align		4
.L_35:
        /*00ec*/ 	.byte	0x04, 0x17
        /*00ee*/ 	.short	(.L_37 - .L_36)
.L_36:
        /*00f0*/ 	.word	0x00000000
        /*00f4*/ 	.short	0x0000
        /*00f6*/ 	.short	0x0000
        /*00f8*/ 	.byte	0x00, 0xf4, 0x21, 0x00


	//----- nvinfo : EIATTR_MAXREG_COUNT
	.align		4
.L_37:
        /*00fc*/ 	.byte	0x03, 0x1b
        /*00fe*/ 	.short	0x0080


	//----- nvinfo : EIATTR_NUM_BARRIERS
	.align		4
        /*0100*/ 	.byte	0x02, 0x4c
        /*0102*/ 	.byte	0x01
	.zero		1


	//----- nvinfo : EIATTR_ANNOTATIONS
	.align		4
        /*0104*/ 	.byte	0x04, 0x55
        /*0106*/ 	.short	(.L_39 - .L_38)


	//   ....[0]....
.L_38:
        /*0108*/ 	.word	0x00000001
        /*010c*/ 	.byte	0x40, 0x07, 0x00, 0x00, 0x01, 0x00, 0x00, 0x00, 0x80, 0x07, 0x00, 0x00, 0x01, 0x00, 0x00, 0x00
        /* <DEDUP_REMOVED lines=416> */
        /*1b1c*/ 	.byte	0xa0, 0xe9, 0x00, 0x00


	//----- nvinfo : EIATTR_MERCURY_ISA_VERSION
	.align		4
.L_39:
        /*1b20*/ 	.byte	0x03, 0x5f
        /*1b22*/ 	.short	0x0000


	//----- nvinfo : EIATTR_EXIT_INSTR_OFFSETS
	.align		4
        /*1b24*/ 	.byte	0x04, 0x1c
        /*1b26*/ 	.short	(.L_41 - .L_40)


	//   ....[0]....
.L_40:
        /*1b28*/ 	.word	0x0000eca0


	//   ....[1]....
        /*1b2c*/ 	.word	0x0000ecd0


	//----- nvinfo : EIATTR_REQNTID
	.align		4
.L_41:
        /*1b30*/ 	.byte	0x04, 0x10
        /*1b32*/ 	.short	(.L_43 - .L_42)
.L_42:
        /*1b34*/ 	.word	0x00000200
        /*1b38*/ 	.word	0x00000001
        /*1b3c*/ 	.word	0x00000001
.L_43:


//--------------------- .nv.callgraph             --------------------------
	.section	.nv.callgraph,"",@"SHT_CUDA_CALLGRAPH"
	.align	4
	.sectionentsize	8
	.align		4
        /*0000*/ 	.word	0x00000000
	.align		4
        /*0004*/ 	.word	0xffffffff
	.align		4
        /*0008*/ 	.word	0x00000000
	.align		4
        /*000c*/ 	.word	0xfffffffe
	.align		4
        /*0010*/ 	.word	0x00000000
	.align		4
        /*0014*/ 	.word	0xfffffffd
	.align		4
        /*0018*/ 	.word	0x00000000
	.align		4
        /*001c*/ 	.word	0xfffffffc


//--------------------- .nv.rel.action            --------------------------
	.section	.nv.rel.action,"",@"SHT_CUDA_RELOCINFO"
	.align	8
	.sectionentsize	8
        /*0000*/ 	.byte	0x73, 0x00, 0x00, 0x00, 0x00, 0x00, 0x00, 0x00, 0x00, 0x00, 0x00, 0x11, 0x25, 0x00, 0x05, 0x36


//--------------------- .nv.constant0.matmul_kernel --------------------------
	.section	.nv.constant0.matmul_kernel,"a",@progbits
	.sectionflags	@""
	.align	4
.nv.constant0.matmul_kernel:
	.zero		432


//--------------------- .text.matmul_kernel       --------------------------
	.section	.text.matmul_kernel,"ax",@progbits
	.sectioninfo	@"SHI_REGISTERS=128"
	.align	128
        .global         matmul_kernel
        .type           matmul_kernel,@function
        .size           matmul_kernel,(.L_x_5 - matmul_kernel)
        .other          matmul_kernel,@"STO_CUDA_ENTRY STV_DEFAULT"
matmul_kernel:
.text.matmul_kernel:
[----:B------:R-:W-:-:S03]  /*0000*/  IMAD.MOV.U32 R1, RZ, RZ, c[0x0][0x28] ;  /* 0x00000a00ff017624 */ /* 0x000fc600078e00ff */
[----:B------:R-:W-:Y:S01]  /*0010*/  IMAD.MOV.U32 R0, RZ, RZ, c[0x0][0x17c] ;  /* 0x00005f00ff007624 */ /* 0x000fe200078e00ff */
[----:B------:R-:W0:Y:S01]  /*0020*/  S2R R5, SR_CTAID.X ;  /* 0x0000000000057919 */ /* 0x000e220000002500 */
[----:B------:R-:W-:Y:S01]  /*0030*/  IADD3 R1, R1, -0x3f8, RZ ;  /* 0xfffffc0801017810 */ /* 0x000fe20007ffe0ff */
[----:B------:R-:W-:Y:S02]  /*0040*/  ULDC UR4, c[0x0][0x180] ;  /* 0x0000600000047ab9 */ /* 0x000fe40000000800 */
[----:B------:R-:W-:Y:S01]  /*0050*/  IADD3 R0, R0, 0xff, RZ ;  /* 0x000000ff00007810 */ /* 0x000fe20007ffe0ff */
[----:B------:R-:W1:Y:S01]  /*0060*/  S2R R27, SR_TID.X ;  /* 0x00000000001b7919 */ /* 0x000e620000002100 */
[----:B------:R-:W-:Y:S02]  /*0070*/  ULDC.64 UR6, c[0x0][0x118] ;  /* 0x0000460000067ab9 */ /* 0x000fe40000000a00 */
[----:B------:R-:W-:-:S04]  /*0080*/  SHF.R.S32.HI R3, RZ, 0x1f, R0 ;  /* 0x0000001fff037819 */ /* 0x000fc80000011400 */
[----:B------:R-:W-:-:S04]  /*0090*/  LEA.HI R3, R3, R0, RZ, 0x8 ;  /* 0x0000000003037211 */ /* 0x000fc800078f40ff */
[----:B------:R-:W-:-:S05]  /*00a0*/  SHF.R.S32.HI R3, RZ, 0x8, R3 ;  /* 0x00000008ff037819 */ /* 0x000fca0000011403 */
[----:B------:R-:W-:Y:S01]  /*00b0*/  IMAD.SHL.U32 R4, R3, 0x8, RZ ;  /* 0x0000000803047824 */ /* 0x000fe200078e00ff */
[----:B0-----:R-:W-:-:S04]  /*00c0*/  IABS R8, R5 ;  /* 0x0000000500087213 */ /* 0x001fc80000000000 */
[-C--:B------:R-:W-:Y:S02]  /*00d0*/  IABS R7, R4.reuse ;  /* 0x0000000400077213 */ /* 0x080fe40000000000 */
[----:B------:R-:W-:Y:S02]  /*00e0*/  IABS R10, R4 ;  /* 0x00000004000a7213 */ /* 0x000fe40000000000 */
[----:B------:R-:W0:Y:S01]  /*00f0*/  I2F.RP R0, R7 ;  /* 0x0000000700007306 */ /* 0x000e220000209400 */
[----:B-1----:R-:W-:Y:S02]  /*0100*/  SHF.R.U32.HI R125, RZ, 0x7, R27 ;  /* 0x00000007ff7d7819 */ /* 0x002fe4000001161b */
[----:B------:R-:W-:Y:S02]  /*0110*/  LOP3.LUT R115, R27, 0x7f, RZ, 0xc0, !PT ;  /* 0x0000007f1b737812 */ /* 0x000fe400078ec0ff */
[----:B------:R-:W-:-:S04]  /*0120*/  SGXT.U32 R125, R125, 0x2 ;  /* 0x000000027d7d781a */ /* 0x000fc80000000000 */
[C---:B------:R-:W-:Y:S02]  /*0130*/  LOP3.LUT R40, R125.reuse, 0x4, RZ, 0xfc, !PT ;  /* 0x000000047d287812 */ /* 0x040fe400078efcff */
[C---:B------:R-:W-:Y:S02]  /*0140*/  LOP3.LUT R41, R125.reuse, 0x8, RZ, 0xfc, !PT ;  /* 0x000000087d297812 */ /* 0x040fe400078efcff */
[C---:B------:R-:W-:Y:S02]  /*0150*/  LOP3.LUT R42, R125.reuse, 0xc, RZ, 0xfc, !PT ;  /* 0x0000000c7d2a7812 */ /* 0x040fe400078efcff */
[C---:B------:R-:W-:Y:S01]  /*0160*/  LOP3.LUT R43, R125.reuse, 0x10, RZ, 0xfc, !PT ;  /* 0x000000107d2b7812 */ /* 0x040fe200078efcff */
[----:B0-----:R-:W0:Y:S01]  /*0170*/  MUFU.RCP R0, R0 ;  /* 0x0000000000007308 */ /* 0x001e220000001000 */
[C---:B------:R-:W-:Y:S02]  /*0180*/  LOP3.LUT R56, R125.reuse, 0x14, RZ, 0xfc, !PT ;  /* 0x000000147d387812 */ /* 0x040fe400078efcff */
[----:B------:R-:W-:-:S02]  /*0190*/  LOP3.LUT R57, R125, 0x18, RZ, 0xfc, !PT ;  /* 0x000000187d397812 */ /* 0x000fc400078efcff */
[C---:B------:R-:W-:Y:S02]  /*01a0*/  LOP3.LUT R58, R125.reuse, 0x1c, RZ, 0xfc, !PT ;  /* 0x0000001c7d3a7812 */ /* 0x040fe400078efcff */
[C---:B------:R-:W-:Y:S02]  /*01b0*/  LOP3.LUT R59, R125.reuse, 0x20, RZ, 0xfc, !PT ;  /* 0x000000207d3b7812 */ /* 0x040fe400078efcff */
[C---:B------:R-:W-:Y:S02]  /*01c0*/  LOP3.LUT R64, R125.reuse, 0x24, RZ, 0xfc, !PT ;  /* 0x000000247d407812 */ /* 0x040fe400078efcff */
[C---:B------:R-:W-:Y:S02]  /*01d0*/  LOP3.LUT R65, R125.reuse, 0x28, RZ, 0xfc, !PT ;  /* 0x000000287d417812 */ /* 0x040fe400078efcff */
[C---:B------:R-:W-:Y:S02]  /*01e0*/  LOP3.LUT R66, R125.reuse, 0x2c, RZ, 0xfc, !PT ;  /* 0x0000002c7d427812 */ /* 0x040fe400078efcff */
[----:B------:R-:W-:-:S02]  /*01f0*/  LOP3.LUT R67, R125, 0x30, RZ, 0xfc, !PT ;  /* 0x000000307d437812 */ /* 0x000fc400078efcff */
[----:B0-----:R-:W-:Y:S01]  /*0200*/  IADD3 R2, R0, 0xffffffe, RZ ;  /* 0x0ffffffe00027810 */ /* 0x001fe20007ffe0ff */
[----:B------:R-:W-:Y:S01]  /*0210*/  IMAD.MOV R0, RZ, RZ, -R10 ;  /* 0x000000ffff007224 */ /* 0x000fe200078e0a0a */
[C---:B------:R-:W-:Y:S02]  /*0220*/  LOP3.LUT R72, R125.reuse, 0x34, RZ, 0xfc, !PT ;  /* 0x000000347d487812 */ /* 0x040fe400078efcff */
[----:B------:R0:W1:Y:S01]  /*0230*/  F2I.FTZ.U32.TRUNC.NTZ R3, R2 ;  /* 0x0000000200037305 */ /* 0x000062000021f000 */
[C---:B------:R-:W-:Y:S02]  /*0240*/  LOP3.LUT R73, R125.reuse, 0x38, RZ, 0xfc, !PT ;  /* 0x000000387d497812 */ /* 0x040fe400078efcff */
[C---:B------:R-:W-:Y:S02]  /*0250*/  LOP3.LUT R74, R125.reuse, 0x3c, RZ, 0xfc, !PT ;  /* 0x0000003c7d4a7812 */ /* 0x040fe400078efcff */
[C---:B------:R-:W-:Y:S02]  /*0260*/  LOP3.LUT R75, R125.reuse, 0x40, RZ, 0xfc, !PT ;  /* 0x000000407d4b7812 */ /* 0x040fe400078efcff */
[C---:B------:R-:W-:Y:S01]  /*0270*/  LOP3.LUT R88, R125.reuse, 0x44, RZ, 0xfc, !PT ;  /* 0x000000447d587812 */ /* 0x040fe200078efcff */
[----:B0-----:R-:W-:Y:S01]  /*0280*/  IMAD.MOV.U32 R2, RZ, RZ, RZ ;  /* 0x000000ffff027224 */ /* 0x001fe200078e00ff */
[----:B------:R-:W-:-:S02]  /*0290*/  LOP3.LUT R89, R125, 0x48, RZ, 0xfc, !PT ;  /* 0x000000487d597812 */ /* 0x000fc400078efcff */
[C---:B------:R-:W-:Y:S02]  /*02a0*/  LOP3.LUT R90, R125.reuse, 0x4c, RZ, 0xfc, !PT ;  /* 0x0000004c7d5a7812 */ /* 0x040fe400078efcff */
[C---:B------:R-:W-:Y:S01]  /*02b0*/  LOP3.LUT R91, R125.reuse, 0x50, RZ, 0xfc, !PT ;  /* 0x000000507d5b7812 */ /* 0x040fe200078efcff */
[--C-:B-1----:R-:W-:Y:S01]  /*02c0*/  IMAD.MOV R6, RZ, RZ, -R3.reuse ;  /* 0x000000ffff067224 */ /* 0x102fe200078e0a03 */
[C---:B------:R-:W-:Y:S02]  /*02d0*/  LOP3.LUT R96, R125.reuse, 0x54, RZ, 0xfc, !PT ;  /* 0x000000547d607812 */ /* 0x040fe400078efcff */
[C---:B------:R-:W-:Y:S01]  /*02e0*/  LOP3.LUT R97, R125.reuse, 0x58, RZ, 0xfc, !PT ;  /* 0x000000587d617812 */ /* 0x040fe200078efcff */
[----:B------:R-:W-:Y:S01]  /*02f0*/  IMAD R9, R6, R7, RZ ;  /* 0x0000000706097224 */ /* 0x000fe200078e02ff */
[C---:B------:R-:W-:Y:S01]  /*0300*/  LOP3.LUT R98, R125.reuse, 0x5c, RZ, 0xfc, !PT ;  /* 0x0000005c7d627812 */ /* 0x040fe200078efcff */
[----:B------:R-:W-:Y:S01]  /*0310*/  IMAD.MOV.U32 R6, RZ, RZ, R8 ;  /* 0x000000ffff067224 */ /* 0x000fe200078e0008 */
[----:B------:R-:W-:Y:S01]  /*0320*/  LOP3.LUT R99, R125, 0x60, RZ, 0xfc, !PT ;  /* 0x000000607d637812 */ /* 0x000fe200078efcff */
[----:B------:R-:W-:Y:S01]  /*0330*/  IMAD.HI.U32 R3, R3, R9, R2 ;  /* 0x0000000903037227 */ /* 0x000fe200078e0002 */
[----:B------:R-:W-:-:S02]  /*0340*/  LOP3.LUT R100, R125, 0x64, RZ, 0xfc, !PT ;  /* 0x000000647d647812 */ /* 0x000fc400078efcff */
[C---:B------:R-:W-:Y:S02]  /*0350*/  LOP3.LUT R101, R125.reuse, 0x68, RZ, 0xfc, !PT ;  /* 0x000000687d657812 */ /* 0x040fe400078efcff */
[----:B------:R-:W-:Y:S01]  /*0360*/  LOP3.LUT R102, R125, 0x6c, RZ, 0xfc, !PT ;  /* 0x0000006c7d667812 */ /* 0x000fe200078efcff */
[----:B------:R-:W-:Y:S01]  /*0370*/  IMAD.HI.U32 R3, R3, R6, RZ ;  /* 0x0000000603037227 */ /* 0x000fe200078e00ff */
[C---:B------:R-:W-:Y:S02]  /*0380*/  LOP3.LUT R103, R125.reuse, 0x70, RZ, 0xfc, !PT ;  /* 0x000000707d677812 */ /* 0x040fe400078efcff */
[----:B------:R-:W-:Y:S01]  /*0390*/  LOP3.LUT R117, R125, 0x74, RZ, 0xfc, !PT ;  /* 0x000000747d757812 */ /* 0x000fe200078efcff */
[----:B------:R-:W-:Y:S01]  /*03a0*/  IMAD R0, R3, R0, R6 ;  /* 0x0000000003007224 */ /* 0x000fe200078e0206 */
[C---:B------:R-:W-:Y:S02]  /*03b0*/  LOP3.LUT R118, R125.reuse, 0x78, RZ, 0xfc, !PT ;  /* 0x000000787d767812 */ /* 0x040fe400078efcff */
[----:B------:R-:W-:-:S02]  /*03c0*/  LOP3.LUT R119, R125, 0x7c, RZ, 0xfc, !PT ;  /* 0x0000007c7d777812 */ /* 0x000fc400078efcff */
[----:B------:R-:W-:-:S13]  /*03d0*/  ISETP.GT.U32.AND P1, PT, R7, R0, PT ;  /* 0x000000000700720c */ /* 0x000fda0003f24070 */
[----:B------:R-:W-:Y:S01]  /*03e0*/  @!P1 IMAD.IADD R0, R0, 0x1, -R7 ;  /* 0x0000000100009824 */ /* 0x000fe200078e0a07 */
[----:B------:R-:W-:Y:S02]  /*03f0*/  @!P1 IADD3 R3, R3, 0x1, RZ ;  /* 0x0000000103039810 */ /* 0x000fe40007ffe0ff */
[----:B------:R-:W-:Y:S02]  /*0400*/  ISETP.NE.AND P1, PT, R4, RZ, PT ;  /* 0x000000ff0400720c */ /* 0x000fe40003f25270 */
[----:B------:R-:W-:Y:S02]  /*0410*/  ISETP.GE.U32.AND P0, PT, R0, R7, PT ;  /* 0x000000070000720c */ /* 0x000fe40003f06070 */
[----:B------:R-:W-:-:S04]  /*0420*/  LOP3.LUT R0, R5, R4, RZ, 0x3c, !PT ;  /* 0x0000000405007212 */ /* 0x000fc800078e3cff */
[----:B------:R-:W-:Y:S01]  /*0430*/  ISETP.GE.AND P2, PT, R0, RZ, PT ;  /* 0x000000ff0000720c */ /* 0x000fe20003f46270 */
[----:B------:R-:W-:-:S05]  /*0440*/  IMAD.MOV.U32 R0, RZ, RZ, c[0x0][0x178] ;  /* 0x00005e00ff007624 */ /* 0x000fca00078e00ff */
[----:B------:R-:W-:Y:S02]  /*0450*/  IADD3 R0, R0, 0x7f, RZ ;  /* 0x0000007f00007810 */ /* 0x000fe40007ffe0ff */
[----:B------:R-:W-:-:S05]  /*0460*/  @P0 IADD3 R3, R3, 0x1, RZ ;  /* 0x0000000103030810 */ /* 0x000fca0007ffe0ff */
[----:B------:R-:W-:Y:S01]  /*0470*/  IMAD.MOV.U32 R2, RZ, RZ, R3 ;  /* 0x000000ffff027224 */ /* 0x000fe200078e0003 */
[----:B------:R-:W-:-:S03]  /*0480*/  SHF.R.S32.HI R3, RZ, 0x1f, R0 ;  /* 0x0000001fff037819 */ /* 0x000fc60000011400 */
[----:B------:R-:W-:Y:S01]  /*0490*/  @!P2 IMAD.MOV R2, RZ, RZ, -R2 ;  /* 0x000000ffff02a224 */ /* 0x000fe200078e0a02 */
[----:B------:R-:W-:Y:S02]  /*04a0*/  @!P1 LOP3.LUT R2, RZ, R4, RZ, 0x33, !PT ;  /* 0x00000004ff029212 */ /* 0x000fe400078e33ff */
[----:B------:R-:W-:-:S03]  /*04b0*/  LEA.HI R3, R3, R0, RZ, 0x7 ;  /* 0x0000000003037211 */ /* 0x000fc600078f38ff */
[----:B------:R-:W-:Y:S02]  /*04c0*/  IMAD.SHL.U32 R6, R2, 0x8, RZ ;  /* 0x0000000802067824 */ /* 0x000fe400078e00ff */
[----:B------:R-:W-:-:S03]  /*04d0*/  IMAD.MOV R2, RZ, RZ, -R2 ;  /* 0x000000ffff027224 */ /* 0x000fc600078e0a02 */
[----:B------:R-:W-:Y:S01]  /*04e0*/  LEA.HI.SX32 R3, R3, -R6, 0x19 ;  /* 0x8000000603037211 */ /* 0x000fe200078fcaff */
[----:B------:R-:W-:-:S03]  /*04f0*/  IMAD R8, R4, R2, R5 ;  /* 0x0000000204087224 */ /* 0x000fc600078e0205 */
[----:B------:R-:W-:-:S04]  /*0500*/  IMNMX R11, R3, 0x8, PT ;  /* 0x00000008030b7817 */ /* 0x000fc80003800200 */
[-C--:B------:R-:W-:Y:S02]  /*0510*/  IABS R7, R11.reuse ;  /* 0x0000000b00077213 */ /* 0x080fe40000000000 */
[----:B------:R-:W-:Y:S02]  /*0520*/  IABS R4, R11 ;  /* 0x0000000b00047213 */ /* 0x000fe40000000000 */
[----:B------:R-:W0:Y:S08]  /*0530*/  I2F.RP R0, R7 ;  /* 0x0000000700007306 */ /* 0x000e300000209400 */
[----:B0-----:R-:W0:Y:S02]  /*0540*/  MUFU.RCP R0, R0 ;  /* 0x0000000000007308 */ /* 0x001e240000001000 */
[----:B0-----:R-:W-:Y:S01]  /*0550*/  IADD3 R3, R0, 0xffffffe, RZ ;  /* 0x0ffffffe00037810 */ /* 0x001fe20007ffe0ff */
[----:B------:R-:W-:-:S02]  /*0560*/  IMAD.MOV R0, RZ, RZ, -R4 ;  /* 0x000000ffff007224 */ /* 0x000fc400078e0a04 */
[----:B------:R-:W-:-:S03]  /*0570*/  IMAD.MOV.U32 R4, RZ, RZ, c[0x0][0x180] ;  /* 0x00006000ff047624 */ /* 0x000fc600078e00ff */
[----:B------:R-:W0:Y:S02]  /*0580*/  F2I.FTZ.U32.TRUNC.NTZ R3, R3 ;  /* 0x0000000300037305 */ /* 0x000e24000021f000 */
[----:B------:R-:W-:Y:S01]  /*0590*/  IADD3 R4, R4, 0x7f, RZ ;  /* 0x0000007f04047810 */ /* 0x000fe20007ffe0ff */
[----:B0-----:R-:W-:-:S04]  /*05a0*/  IMAD.MOV R9, RZ, RZ, -R3 ;  /* 0x000000ffff097224 */ /* 0x001fc800078e0a03 */
[----:B------:R-:W-:Y:S01]  /*05b0*/  IMAD.MOV.U32 R2, RZ, RZ, R9 ;  /* 0x000000ffff027224 */ /* 0x000fe200078e0009 */
[----:B------:R-:W-:-:S03]  /*05c0*/  IABS R9, R8 ;  /* 0x0000000800097213 */ /* 0x000fc60000000000 */
[----:B------:R-:W-:Y:S02]  /*05d0*/  IMAD R5, R2, R7, RZ ;  /* 0x0000000702057224 */ /* 0x000fe400078e02ff */
[----:B------:R-:W-:-:S04]  /*05e0*/  IMAD.MOV.U32 R2, RZ, RZ, RZ ;  /* 0x000000ffff027224 */ /* 0x000fc800078e00ff */
[----:B------:R-:W-:-:S06]  /*05f0*/  IMAD.HI.U32 R2, R3, R5, R2 ;  /* 0x0000000503027227 */ /* 0x000fcc00078e0002 */
[----:B------:R-:W-:-:S04]  /*0600*/  IMAD.HI.U32 R2, R2, R9, RZ ;  /* 0x0000000902027227 */ /* 0x000fc800078e00ff */
[----:B------:R-:W-:-:S05]  /*0610*/  IMAD R0, R2, R0, R9 ;  /* 0x0000000002007224 */ /* 0x000fca00078e0209 */
[----:B------:R-:W-:-:S13]  /*0620*/  ISETP.GT.U32.AND P1, PT, R7, R0, PT ;  /* 0x000000000700720c */ /* 0x000fda0003f24070 */
[----:B------:R-:W-:Y:S01]  /*0630*/  @!P1 IMAD.IADD R0, R0, 0x1, -R7 ;  /* 0x0000000100009824 */ /* 0x000fe200078e0a07 */
[----:B------:R-:W-:Y:S02]  /*0640*/  @!P1 IADD3 R2, R2, 0x1, RZ ;  /* 0x0000000102029810 */ /* 0x000fe40007ffe0ff */
[----:B------:R-:W-:Y:S02]  /*0650*/  ISETP.NE.AND P1, PT, R11, RZ, PT ;  /* 0x000000ff0b00720c */ /* 0x000fe40003f25270 */
[----:B------:R-:W-:Y:S02]  /*0660*/  ISETP.GE.U32.AND P0, PT, R0, R7, PT ;  /* 0x000000070000720c */ /* 0x000fe40003f06070 */
[----:B------:R-:W-:-:S04]  /*0670*/  LOP3.LUT R0, R8, R11, RZ, 0x3c, !PT ;  /* 0x0000000b08007212 */ /* 0x000fc800078e3cff */
[----:B------:R-:W-:-:S07]  /*0680*/  ISETP.GE.AND P2, PT, R0, RZ, PT ;  /* 0x000000ff0000720c */ /* 0x000fce0003f46270 */
[----:B------:R-:W-:Y:S02]  /*0690*/  @P0 IADD3 R2, R2, 0x1, RZ ;  /* 0x0000000102020810 */ /* 0x000fe40007ffe0ff */
[----:B------:R-:W-:-:S04]  /*06a0*/  ISETP.GT.AND P0, PT, R4, 0x7f, PT ;  /* 0x0000007f0400780c */ /* 0x000fc80003f04270 */
[----:B------:R-:W-:Y:S01]  /*06b0*/  @!P2 IMAD.MOV R2, RZ, RZ, -R2 ;  /* 0x000000ffff02a224 */ /* 0x000fe200078e0a02 */
[----:B------:R-:W-:-:S05]  /*06c0*/  @!P1 LOP3.LUT R2, RZ, R11, RZ, 0x33, !PT ;  /* 0x0000000bff029212 */ /* 0x000fca00078e33ff */
[----:B------:R-:W-:Y:S02]  /*06d0*/  IMAD.MOV R0, RZ, RZ, -R2 ;  /* 0x000000ffff007224 */ /* 0x000fe400078e0a02 */
[----:B------:R-:W-:Y:S02]  /*06e0*/  IMAD.SHL.U32 R2, R2, 0x100, RZ ;  /* 0x0000010002027824 */ /* 0x000fe400078e00ff */
[----:B------:R-:W-:-:S03]  /*06f0*/  IMAD R0, R11, R0, R8 ;  /* 0x000000000b007224 */ /* 0x000fc600078e0208 */
[----:B------:R-:W-:Y:S01]  /*0700*/  LOP3.LUT R121, R2, R125, RZ, 0xfc, !PT ;  /* 0x0000007d02797212 */ /* 0x000fe200078efcff */
[----:B------:R-:W-:Y:S01]  /*0710*/  IMAD.IADD R0, R6, 0x1, R0 ;  /* 0x0000000106007824 */ /* 0x000fe200078e0200 */
[C-C-:B------:R-:W-:Y:S02]  /*0720*/  LOP3.LUT R122, R2.reuse, 0x4, R125.reuse, 0xfe, !PT ;  /* 0x00000004027a7812 */ /* 0x140fe400078efe7d */
[C-C-:B------:R-:W-:Y:S01]  /*0730*/  LOP3.LUT R5, R2.reuse, 0xc, R125.reuse, 0xfe, !PT ;  /* 0x0000000c02057812 */ /* 0x140fe200078efe7d */
[----:B------:R-:W-:Y:S01]  /*0740*/  STL [R1+0x204], R121 ;  /* 0x0002047901007387 */ /* 0x000fe20000100800 */
[----:B------:R-:W-:Y:S01]  /*0750*/  LOP3.LUT R124, R2, 0x8, R125, 0xfe, !PT ;  /* 0x00000008027c7812 */ /* 0x000fe200078efe7d */
[----:B------:R-:W-:Y:S01]  /*0760*/  IMAD R116, R0, 0x80, R115 ;  /* 0x0000008000747824 */ /* 0x000fe200078e0273 */
[C-C-:B------:R-:W-:Y:S01]  /*0770*/  LOP3.LUT R3, R2.reuse, 0x10, R125.reuse, 0xfe, !PT ;  /* 0x0000001002037812 */ /* 0x140fe200078efe7d */
[----:B------:R-:W-:Y:S01]  /*0780*/  STL [R1+0x284], R122 ;  /* 0x0002847a01007387 */ /* 0x000fe20000100800 */
[----:B------:R-:W-:-:S02]  /*0790*/  LOP3.LUT R6, R2, 0x18, R125, 0xfe, !PT ;  /* 0x0000001802067812 */ /* 0x000fc400078efe7d */
[C---:B------:R-:W-:Y:S01]  /*07a0*/  LOP3.LUT R18, R121.reuse, 0xc4, RZ, 0xfc, !PT ;  /* 0x000000c479127812 */ /* 0x040fe200078efcff */
[----:B------:R0:W-:Y:S01]  /*07b0*/  STL [R1+0x27c], R5 ;  /* 0x00027c0501007387 */ /* 0x0001e20000100800 */
[C---:B------:R-:W-:Y:S02]  /*07c0*/  LOP3.LUT R19, R121.reuse, 0xc8, RZ, 0xfc, !PT ;  /* 0x000000c879137812 */ /* 0x040fe400078efcff */
[C---:B------:R-:W-:Y:S01]  /*07d0*/  LOP3.LUT R20, R121.reuse, 0xcc, RZ, 0xfc, !PT ;  /* 0x000000cc79147812 */ /* 0x040fe200078efcff */
[----:B------:R-:W-:Y:S01]  /*07e0*/  STL [R1+0x280], R124 ;  /* 0x0002807c01007387 */ /* 0x000fe20000100800 */
[C---:B------:R-:W-:Y:S02]  /*07f0*/  LOP3.LUT R21, R121.reuse, 0xd0, RZ, 0xfc, !PT ;  /* 0x000000d079157812 */ /* 0x040fe400078efcff */
[C---:B------:R-:W-:Y:S01]  /*0800*/  LOP3.LUT R22, R121.reuse, 0xd4, RZ, 0xfc, !PT ;  /* 0x000000d479167812 */ /* 0x040fe200078efcff */
[----:B------:R1:W-:Y:S01]  /*0810*/  STL [R1+0x278], R3 ;  /* 0x0002780301007387 */ /* 0x0003e20000100800 */
[----:B------:R-:W-:-:S02]  /*0820*/  LOP3.LUT R23, R121, 0xd8, RZ, 0xfc, !PT ;  /* 0x000000d879177812 */ /* 0x000fc400078efcff */
[C-C-:B0-----:R-:W-:Y:S02]  /*0830*/  LOP3.LUT R5, R2.reuse, 0x1c, R125.reuse, 0xfe, !PT ;  /* 0x0000001c02057812 */ /* 0x141fe400078efe7d */
[C---:B------:R-:W-:Y:S02]  /*0840*/  LOP3.LUT R24, R121.reuse, 0xdc, RZ, 0xfc, !PT ;  /* 0x000000dc79187812 */ /* 0x040fe400078efcff */
[C---:B------:R-:W-:Y:S02]  /*0850*/  LOP3.LUT R25, R121.reuse, 0xe0, RZ, 0xfc, !PT ;  /* 0x000000e079197812 */ /* 0x040fe400078efcff */
[C---:B------:R-:W-:Y:S02]  /*0860*/  LOP3.LUT R28, R121.reuse, 0xe4, RZ, 0xfc, !PT ;  /* 0x000000e4791c7812 */ /* 0x040fe400078efcff */
[----:B-1----:R-:W-:Y:S02]  /*0870*/  LOP3.LUT R3, R2, 0x14, R125, 0xfe, !PT ;  /* 0x0000001402037812 */ /* 0x002fe400078efe7d */
[----:B------:R-:W-:-:S02]  /*0880*/  LOP3.LUT R29, R121, 0xe8, RZ, 0xfc, !PT ;  /* 0x000000e8791d7812 */ /* 0x000fc400078efcff */
[C---:B------:R-:W-:Y:S01]  /*0890*/  LOP3.LUT R30, R121.reuse, 0xec, RZ, 0xfc, !PT ;  /* 0x000000ec791e7812 */ /* 0x040fe200078efcff */
[----:B------:R0:W-:Y:S01]  /*08a0*/  STL [R1+0x274], R3 ;  /* 0x0002740301007387 */ /* 0x0001e20000100800 */
[C---:B------:R-:W-:Y:S02]  /*08b0*/  LOP3.LUT R31, R121.reuse, 0xf0, RZ, 0xfc, !PT ;  /* 0x000000f0791f7812 */ /* 0x040fe400078efcff */
[C---:B------:R-:W-:Y:S01]  /*08c0*/  LOP3.LUT R32, R121.reuse, 0xf4, RZ, 0xfc, !PT ;  /* 0x000000f479207812 */ /* 0x040fe200078efcff */
[----:B------:R1:W-:Y:S01]  /*08d0*/  STL [R1+0x270], R6 ;  /* 0x0002700601007387 */ /* 0x0003e20000100800 */
[C---:B------:R-:W-:Y:S02]  /*08e0*/  LOP3.LUT R33, R121.reuse, 0xf8, RZ, 0xfc, !PT ;  /* 0x000000f879217812 */ /* 0x040fe400078efcff */
[----:B------:R-:W-:Y:S01]  /*08f0*/  LOP3.LUT R34, R121, 0xfc, RZ, 0xfc, !PT ;  /* 0x000000fc79227812 */ /* 0x000fe200078efcff */
[----:B------:R2:W-:Y:S01]  /*0900*/  STL [R1+0x26c], R5 ;  /* 0x00026c0501007387 */ /* 0x0005e20000100800 */
[----:B0-----:R-:W-:-:S02]  /*0910*/  LOP3.LUT R3, R2, 0x20, R125, 0xfe, !PT ;  /* 0x0000002002037812 */ /* 0x001fc400078efe7d */
[----:B-1----:R-:W-:-:S03]  /*0920*/  LOP3.LUT R6, R2, 0x24, R125, 0xfe, !PT ;  /* 0x0000002402067812 */ /* 0x002fc600078efe7d */
[----:B------:R0:W-:Y:S01]  /*0930*/  STL [R1+0x268], R3 ;  /* 0x0002680301007387 */ /* 0x0001e20000100800 */
[----:B--2---:R-:W-:-:S03]  /*0940*/  LOP3.LUT R5, R2, 0x28, R125, 0xfe, !PT ;  /* 0x0000002802057812 */ /* 0x004fc600078efe7d */
[----:B------:R1:W-:Y:S04]  /*0950*/  STL [R1+0x264], R6 ;  /* 0x0002640601007387 */ /* 0x0003e80000100800 */
[----:B------:R2:W-:Y:S01]  /*0960*/  STL [R1+0x260], R5 ;  /* 0x0002600501007387 */ /* 0x0005e20000100800 */
[C-C-:B0-----:R-:W-:Y:S02]  /*0970*/  LOP3.LUT R3, R2.reuse, 0x2c, R125.reuse, 0xfe, !PT ;  /* 0x0000002c02037812 */ /* 0x141fe400078efe7d */
        /* <DEDUP_REMOVED lines=39> */
[----:B------:R-:W-:Y:S01]  /*0bf0*/  STL [R1+0x210], R6 ;  /* 0x0002100601007387 */ /* 0x000fe20000100800 */
[----:B------:R-:W-:-:S03]  /*0c00*/  LOP3.LUT R2, R121, 0x84, RZ, 0xfc, !PT ;  /* 0x0000008479027812 */ /* 0x000fc600078efcff */
[----:B------:R1:W-:Y:S01]  /*0c10*/  STL [R1+0x20c], R5 ;  /* 0x00020c0501007387 */ /* 0x0003e20000100800 */
[----:B0-----:R-:W-:-:S05]  /*0c20*/  LOP3.LUT R3, R121, 0x80, RZ, 0xfc, !PT ;  /* 0x0000008079037812 */ /* 0x001fca00078efcff */
[----:B------:R0:W-:Y:S01]  /*0c30*/  STL [R1+0x208], R3 ;  /* 0x0002080301007387 */ /* 0x0001e20000100800 */
[----:B-1----:R-:W-:-:S03]  /*0c40*/  LOP3.LUT R5, R121, 0x88, RZ, 0xfc, !PT ;  /* 0x0000008879057812 */ /* 0x002fc600078efcff */
[----:B------:R1:W-:Y:S04]  /*0c50*/  STL [R1+0x2e8], R2 ;  /* 0x0002e80201007387 */ /* 0x0003e80000100800 */
[----:B------:R2:W-:Y:S01]  /*0c60*/  STL [R1+0x2fc], R5 ;  /* 0x0002fc0501007387 */ /* 0x0005e20000100800 */
[C---:B0-----:R-:W-:Y:S02]  /*0c70*/  LOP3.LUT R3, R121.reuse, 0x8c, RZ, 0xfc, !PT ;  /* 0x0000008c79037812 */ /* 0x041fe400078efcff */
[----:B-1----:R-:W-:-:S03]  /*0c80*/  LOP3.LUT R2, R121, 0x90, RZ, 0xfc, !PT ;  /* 0x0000009079027812 */ /* 0x002fc600078efcff */
[----:B------:R0:W-:Y:S01]  /*0c90*/  STL [R1+0x308], R3 ;  /* 0x0003080301007387 */ /* 0x0001e20000100800 */
[----:B--2---:R-:W-:-:S03]  /*0ca0*/  LOP3.LUT R5, R121, 0x94, RZ, 0xfc, !PT ;  /* 0x0000009479057812 */ /* 0x004fc600078efcff */
        /* <DEDUP_REMOVED lines=22> */
[----:B------:R2:W-:Y:S04]  /*0e10*/  STL [R1+0x2d0], R3 ;  /* 0x0002d00301007387 */ /* 0x0005e80000100800 */
        /* <DEDUP_REMOVED lines=16> */
[----:B------:R2:W-:Y:S01]  /*0f20*/  STL [R1+0x288], R116 ;  /* 0x0002887401007387 */ /* 0x0005e20000100800 */
[----:B------:R-:W-:Y:S05]  /*0f30*/  @P0 BRA `(.L_x_0) ;  /* 0x0000013000000947 */ /* 0x000fea0003800000 */
[----:B------:R-:W-:Y:S01]  /*0f40*/  IMAD.SHL.U32 R0, R27, 0x40, RZ ;  /* 0x000000401b007824 */ /* 0x000fe200078e00ff */
[----:B------:R-:W-:Y:S01]  /*0f50*/  CS2R R92, SRZ ;  /* 0x00000000005c7805 */ /* 0x000fe2000001ff00 */
[----:B------:R-:W-:Y:S01]  /*0f60*/  CS2R R16, SRZ ;  /* 0x0000000000107805 */ /* 0x000fe2000001ff00 */
[----:B------:R-:W-:Y:S01]  /*0f70*/  CS2R R60, SRZ ;  /* 0x00000000003c7805 */ /* 0x000fe2000001ff00 */
[----:B------:R-:W-:Y:S01]  /*0f80*/  CS2R R14, SRZ ;  /* 0x00000000000e7805 */ /* 0x000fe2000001ff00 */
[----:B------:R0:W-:Y:S01]  /*0f90*/  STL [R1+0x28c], R0 ;  /* 0x00028c0001007387 */ /* 0x0001e20000100800 */
[----:B------:R-:W-:Y:S01]  /*0fa0*/  CS2R R52, SRZ ;  /* 0x0000000000347805 */ /* 0x000fe2000001ff00 */
        /* <DEDUP_REMOVED lines=8> */
[----:B--2---:R-:W-:Y:S01]  /*1030*/  CS2R R4, SRZ ;  /* 0x0000000000047805 */ /* 0x004fe2000001ff00 */
[----:B------:R-:W-:Y:S01]  /*1040*/  CS2R R82, SRZ ;  /* 0x0000000000527805 */ /* 0x000fe2000001ff00 */
[----:B------:R-:W-:Y:S01]  /*1050*/  CS2R R2, SRZ ;  /* 0x0000000000027805 */ /* 0x000fe2000001ff00 */
[----:B------:R-:W-:Y:S05]  /*1060*/  BRA `(.L_x_1) ;  /* 0x0000be5000007947 */ /* 0x000fea0003800000 */
.L_x_0:
[----:B------:R0:W-:Y:S04]  /*1070*/  STL [R1+0x39c], R115 ;  /* 0x00039c7301007387 */ /* 0x0001e80000100800 */
[----:B0-----:R-:W3:Y:S04]  /*1080*/  LDL R115, [R1+0x2d0] ;  /* 0x0002d00001737983 */ /* 0x001ee80000100800 */
[----:B------:R0:W-:Y:S04]  /*1090*/  STL [R1+0x398], R119 ;  /* 0x0003987701007387 */ /* 0x0001e80000100800 */
[----:B0-----:R-:W4:Y:S04]  /*10a0*/  LDL R119, [R1+0x2d4] ;  /* 0x0002d40001777983 */ /* 0x001f280000100800 */
[----:B------:R0:W-:Y:S04]  /*10b0*/  STL [R1+0x394], R118 ;  /* 0x0003947601007387 */ /* 0x0001e80000100800 */
[----:B0-----:R-:W5:Y:S04]  /*10c0*/  LDL R118, [R1+0x2d8] ;  /* 0x0002d80001767983 */ /* 0x001f680000100800 */
[----:B------:R0:W-:Y:S04]  /*10d0*/  STL [R1+0x390], R117 ;  /* 0x0003907501007387 */ /* 0x0001e80000100800 */
[----:B0-2---:R-:W2:Y:S04]  /*10e0*/  LDL R117, [R1+0x2dc] ;  /* 0x0002dc0001757983 */ /* 0x005ea80000100800 */
[----:B------:R0:W-:Y:S04]  /*10f0*/  STL [R1+0x38c], R103 ;  /* 0x00038c6701007387 */ /* 0x0001e80000100800 */
[----:B0-----:R-:W2:Y:S04]  /*1100*/  LDL R103, [R1+0x2e0] ;  /* 0x0002e00001677983 */ /* 0x001ea80000100800 */
        /* <DEDUP_REMOVED lines=36> */
[----:B------:R0:W-:Y:S01]  /*1350*/  STL [R1+0x340], R64 ;  /* 0x0003404001007387 */ /* 0x0001e20000100800 */
[----:B------:R-:W-:-:S03]  /*1360*/  SHF.R.S32.HI R3, RZ, 0x1f, R4 ;  /* 0x0000001fff037819 */ /* 0x000fc60000011404 */
[----:B0-----:R-:W2:Y:S04]  /*1370*/  LDL R64, [R1+0x228] ;  /* 0x0002280001407983 */ /* 0x001ea80000100800 */
[----:B------:R0:W-:Y:S04]  /*1380*/  STL [R1+0x33c], R59 ;  /* 0x00033c3b01007387 */ /* 0x0001e80000100800 */
[----:B0-----:R-:W2:Y:S04]  /*1390*/  LDL R59, [R1+0x22c] ;  /* 0x00022c00013b7983 */ /* 0x001ea80000100800 */
[----:B------:R0:W-:Y:S01]  /*13a0*/  STL [R1+0x338], R58 ;  /* 0x0003383a01007387 */ /* 0x0001e20000100800 */
[----:B------:R-:W-:-:S03]  /*13b0*/  LEA.HI R4, R3, R4, RZ, 0x7 ;  /* 0x0000000403047211 */ /* 0x000fc600078f38ff */
[----:B0-----:R-:W2:Y:S04]  /*13c0*/  LDL R58, [R1+0x230] ;  /* 0x00023000013a7983 */ /* 0x001ea80000100800 */
[----:B------:R0:W-:Y:S04]  /*13d0*/  STL [R1+0x334], R57 ;  /* 0x0003343901007387 */ /* 0x0001e80000100800 */
[----:B0-----:R-:W3:Y:S04]  /*13e0*/  LDL R57, [R1+0x234] ;  /* 0x0002340001397983 */ /* 0x001ee80000100800 */
[----:B------:R0:W-:Y:S04]  /*13f0*/  STL [R1+0x330], R56 ;  /* 0x0003303801007387 */ /* 0x0001e80000100800 */
[----:B0-----:R-:W4:Y:S04]  /*1400*/  LDL R56, [R1+0x238] ;  /* 0x0002380001387983 */ /* 0x001f280000100800 */
[----:B------:R0:W-:Y:S04]  /*1410*/  STL [R1+0x32c], R43 ;  /* 0x00032c2b01007387 */ /* 0x0001e80000100800 */
[----:B0-----:R-:W4:Y:S04]  /*1420*/  LDL R43, [R1+0x23c] ;  /* 0x00023c00012b7983 */ /* 0x001f280000100800 */
[----:B------:R0:W-:Y:S04]  /*1430*/  STL [R1+0x328], R42 ;  /* 0x0003282a01007387 */ /* 0x0001e80000100800 */
[----:B0-----:R-:W4:Y:S04]  /*1440*/  LDL R42, [R1+0x240] ;  /* 0x00024000012a7983 */ /* 0x001f280000100800 */
[----:B------:R0:W-:Y:S04]  /*1450*/  STL [R1+0x324], R41 ;  /* 0x0003242901007387 */ /* 0x0001e80000100800 */
[----:B0-----:R-:W4:Y:S04]  /*1460*/  LDL R41, [R1+0x244] ;  /* 0x0002440001297983 */ /* 0x001f280000100800 */
[----:B------:R0:W-:Y:S04]  /*1470*/  STL [R1+0x320], R40 ;  /* 0x0003202801007387 */ /* 0x0001e80000100800 */
[----:B------:R-:W4:Y:S04]  /*1480*/  LDL R125, [R1+0x24c] ;  /* 0x00024c00017d7983 */ /* 0x000f280000100800 */
[----:B------:R-:W4:Y:S04]  /*1490*/  LDL R92, [R1+0x250] ;  /* 0x00025000015c7983 */ /* 0x000f280000100800 */
[----:B0-----:R-:W4:Y:S04]  /*14a0*/  LDL R40, [R1+0x248] ;  /* 0x0002480001287983 */ /* 0x001f280000100800 */
[----:B------:R-:W4:Y:S04]  /*14b0*/  LDL R93, [R1+0x254] ;  /* 0x00025400015d7983 */ /* 0x000f280000100800 */
        /* <DEDUP_REMOVED lines=10> */
[----:B------:R0:W-:Y:S04]  /*1560*/  STL [R1+0x3a0], R4 ;  /* 0x0003a00401007387 */ /* 0x0001e80000100800 */
[----:B0-----:R-:W4:Y:S01]  /*1570*/  LDL R4, [R1+0x2cc] ;  /* 0x0002cc0001047983 */ /* 0x001f220000100800 */
[----:B------:R-:W-:-:S04]  /*1580*/  IABS R2, c[0x0][0x17c] ;  /* 0x00005f0000027a13 */ /* 0x000fc80000000000 */
[----:B------:R-:W0:Y:S01]  /*1590*/  I2F.RP R0, R2 ;  /* 0x0000000200007306 */ /* 0x000e220000209400 */
[----:B------:R-:W-:-:S07]  /*15a0*/  IABS R26, c[0x0][0x178] ;  /* 0x00005e00001a7a13 */ /* 0x000fce0000000000 */
[----:B------:R-:W1:Y:S08]  /*15b0*/  I2F.RP R5, R26 ;  /* 0x0000001a00057306 */ /* 0x000e700000209400 */
[----:B0-----:R-:W0:Y:S08]  /*15c0*/  MUFU.RCP R0, R0 ;  /* 0x0000000000007308 */ /* 0x001e300000001000 */
[----:B-1----:R-:W1:Y:S01]  /*15d0*/  MUFU.RCP R5, R5 ;  /* 0x0000000500057308 */ /* 0x002e620000001000 */
[----:B0-----:R-:W-:-:S07]  /*15e0*/  IADD3 R8, R0, 0xffffffe, RZ ;  /* 0x0ffffffe00087810 */ /* 0x001fce0007ffe0ff */
[----:B------:R-:W0:Y:S01]  /*15f0*/  F2I.FTZ.U32.TRUNC.NTZ R9, R8 ;  /* 0x0000000800097305 */ /* 0x000e22000021f000 */
[----:B-1----:R-:W-:Y:S02]  /*1600*/  IADD3 R6, R5, 0xffffffe, RZ ;  /* 0x0ffffffe05067810 */ /* 0x002fe40007ffe0ff */
[----:B------:R-:W-:-:S05]  /*1610*/  LOP3.LUT R123, R27, 0x7, RZ, 0xc0, !PT ;  /* 0x000000071b7b7812 */ /* 0x000fca00078ec0ff */
[----:B------:R-:W1:Y:S01]  /*1620*/  F2I.FTZ.U32.TRUNC.NTZ R7, R6 ;  /* 0x0000000600077305 */ /* 0x000e62000021f000 */
[----:B------:R-:W-:Y:S01]  /*1630*/  IMAD.SHL.U32 R36, R27, 0x2, RZ ;  /* 0x000000021b247824 */ /* 0x000fe200078e00ff */
[----:B------:R-:W-:Y:S01]  /*1640*/  SHF.R.U32.HI R11, RZ, 0x3, R27 ;  /* 0x00000003ff0b7819 */ /* 0x000fe2000001161b */
[C---:B------:R-:W-:Y:S02]  /*1650*/  IMAD.SHL.U32 R27, R123.reuse, 0x100, RZ ;  /* 0x000001007b1b7824 */ /* 0x040fe400078e00ff */
[----:B------:R-:W-:Y:S01]  /*1660*/  IMAD.SHL.U32 R123, R123, 0x10, RZ ;  /* 0x000000107b7b7824 */ /* 0x000fe200078e00ff */
[----:B------:R-:W-:Y:S01]  /*1670*/  LOP3.LUT R0, R36, 0x10, RZ, 0xc0, !PT ;  /* 0x0000001024007812 */ /* 0x000fe200078ec0ff */
[----:B0-----:R-:W-:Y:S02]  /*1680*/  IMAD.MOV R5, RZ, RZ, -R9 ;  /* 0x000000ffff057224 */ /* 0x001fe400078e0a09 */
[----:B------:R-:W-:Y:S02]  /*1690*/  IMAD.MOV.U32 R8, RZ, RZ, RZ ;  /* 0x000000ffff087224 */ /* 0x000fe400078e00ff */
[----:B------:R-:W-:Y:S01]  /*16a0*/  IMAD R3, R5, R2, RZ ;  /* 0x0000000205037224 */ /* 0x000fe200078e02ff */
[----:B------:R-:W-:Y:S01]  /*16b0*/  LOP3.LUT R11, R0, 0x20, R11, 0xf8, !PT ;  /* 0x00000020000b7812 */ /* 0x000fe200078ef80b */
[----:B------:R-:W-:Y:S01]  /*16c0*/  IMAD.IADD R120, R27, 0x1, R123 ;  /* 0x000000011b787824 */ /* 0x000fe200078e027b */
[----:B------:R-:W-:Y:S01]  /*16d0*/  IABS R112, R34 ;  /* 0x0000002200707213 */ /* 0x000fe20000000000 */
[----:B------:R-:W-:Y:S01]  /*16e0*/  IMAD.HI.U32 R3, R9, R3, R8 ;  /* 0x0000000309037227 */ /* 0x000fe200078e0008 */
[----:B------:R-:W-:-:S02]  /*16f0*/  IABS R110, R33 ;  /* 0x00000021006e7213 */ /* 0x000fc40000000000 */
[----:B------:R-:W-:Y:S01]  /*1700*/  LOP3.LUT R120, R120, R11, RZ, 0x3c, !PT ;  /* 0x0000000b78787212 */ /* 0x000fe200078e3cff */
[----:B-1----:R-:W-:Y:S01]  /*1710*/  IMAD.MOV R11, RZ, RZ, -R7 ;  /* 0x000000ffff0b7224 */ /* 0x002fe200078e0a07 */
[----:B------:R-:W-:Y:S01]  /*1720*/  IABS R106, R31 ;  /* 0x0000001f006a7213 */ /* 0x000fe20000000000 */
[----:B------:R-:W-:Y:S01]  /*1730*/  IMAD.HI.U32 R0, R3, R112, RZ ;  /* 0x0000007003007227 */ /* 0x000fe200078e00ff */
[----:B------:R-:W-:-:S03]  /*1740*/  IABS R108, R32 ;  /* 0x00000020006c7213 */ /* 0x000fc60000000000 */
[----:B------:R-:W-:Y:S02]  /*1750*/  IMAD R11, R11, R26, RZ ;  /* 0x0000001a0b0b7224 */ /* 0x000fe400078e02ff */
[----:B------:R-:W-:Y:S02]  /*1760*/  IMAD.MOV.U32 R6, RZ, RZ, RZ ;  /* 0x000000ffff067224 */ /* 0x000fe400078e00ff */
[----:B------:R-:W-:Y:S01]  /*1770*/  IMAD.HI.U32 R5, R3, R110, RZ ;  /* 0x0000006e03057227 */ /* 0x000fe200078e00ff */
[----:B------:R-:W-:-:S03]  /*1780*/  IABS R104, R30 ;  /* 0x0000001e00687213 */ /* 0x000fc60000000000 */
[----:B------:R-:W-:Y:S02]  /*1790*/  IMAD.MOV R9, RZ, RZ, -R0 ;  /* 0x000000ffff097224 */ /* 0x000fe400078e0a00 */
[----:B------:R-:W-:Y:S01]  /*17a0*/  IMAD.HI.U32 R0, R7, R11, R6 ;  /* 0x0000000b07007227 */ /* 0x000fe200078e0006 */
[----:B------:R-:W-:-:S03]  /*17b0*/  IABS R86, R29 ;  /* 0x0000001d00567213 */ /* 0x000fc60000000000 */
[----:B------:R-:W-:-:S04]  /*17c0*/  IMAD.HI.U32 R7, R3, R106, RZ ;  /* 0x0000006a03077227 */ /* 0x000fc800078e00ff */
[----:B------:R-:W-:Y:S02]  /*17d0*/  IMAD.MOV R5, RZ, RZ, -R5 ;  /* 0x000000ffff057224 */ /* 0x000fe400078e0a05 */
[----:B------:R-:W-:-:S04]  /*17e0*/  IMAD.HI.U32 R6, R3, R108, RZ ;  /* 0x0000006c03067227 */ /* 0x000fc800078e00ff */
[----:B------:R-:W-:Y:S02]  /*17f0*/  IMAD.MOV R7, RZ, RZ, -R7 ;  /* 0x000000ffff077224 */ /* 0x000fe400078e0a07 */
[----:B------:R-:W-:Y:S02]  /*1800*/  IMAD R110, R2, R5, R110 ;  /* 0x00000005026e7224 */ /* 0x000fe400078e026e */
[----:B------:R-:W-:Y:S01]  /*1810*/  IMAD.HI.U32 R5, R3, R104, RZ ;  /* 0x0000006803057227 */ /* 0x000fe200078e00ff */
[----:B------:R-:W-:-:S03]  /*1820*/  IABS R84, R28 ;  /* 0x0000001c00547213 */ /* 0x000fc60000000000 */
[C---:B------:R-:W-:Y:S02]  /*1830*/  IMAD R112, R2.reuse, R9, R112 ;  /* 0x0000000902707224 */ /* 0x040fe400078e0270 */
[----:B------:R-:W-:Y:S01]  /*1840*/  IMAD.MOV R9, RZ, RZ, -R6 ;  /* 0x000000ffff097224 */ /* 0x000fe200078e0a06 */
[----:B------:R-:W-:Y:S01]  /*1850*/  IABS R80, R24 ;  /* 0x0000001800507213 */ /* 0x000fe20000000000 */
[----:B------:R-:W-:Y:S02]  /*1860*/  IMAD R106, R2, R7, R106 ;  /* 0x00000007026a7224 */ /* 0x000fe400078e026a */
[----:B------:R-:W-:-:S04]  /*1870*/  IMAD.HI.U32 R6, R3, R86, RZ ;  /* 0x0000005603067227 */ /* 0x000fc800078e00ff */
[----:B------:R-:W-:Y:S02]  /*1880*/  IMAD.MOV R7, RZ, RZ, -R5 ;  /* 0x000000ffff077224 */ /* 0x000fe400078e0a05 */
[----:B------:R-:W-:Y:S02]  /*1890*/  IMAD R108, R2, R9, R108 ;  /* 0x00000009026c7224 */ /* 0x000fe400078e026c */
[----:B------:R-:W-:Y:S02]  /*18a0*/  IMAD.MOV R9, RZ, RZ, -R6 ;  /* 0x000000ffff097224 */ /* 0x000fe400078e0a06 */
[----:B------:R-:W-:-:S04]  /*18b0*/  IMAD.HI.U32 R5, R3, R84, RZ ;  /* 0x0000005403057227 */ /* 0x000fc800078e00ff */
[----:B------:R-:W-:Y:S02]  /*18c0*/  IMAD R104, R2, R7, R104 ;  /* 0x0000000702687224 */ /* 0x000fe400078e0268 */
[----:B------:R-:W-:Y:S01]  /*18d0*/  IMAD.HI.U32 R7, R3, R80, RZ ;  /* 0x0000005003077227 */ /* 0x000fe200078e00ff */
[----:B------:R-:W-:-:S03]  /*18e0*/  IABS R76, R22 ;  /* 0x00000016004c7213 */ /* 0x000fc60000000000 */
[----:B------:R-:W-:Y:S02]  /*18f0*/  IMAD R86, R2, R9, R86 ;  /* 0x0000000902567224 */ /* 0x000fe400078e0256 */
[----:B------:R-:W-:Y:S02]  /*1900*/  IMAD.MOV R9, RZ, RZ, -R5 ;  /* 0x000000ffff097224 */ /* 0x000fe400078e0a05 */
[----:B------:R-:W-:-:S04]  /*1910*/  IMAD.MOV R5, RZ, RZ, -R7 ;  /* 0x000000ffff057224 */ /* 0x000fc800078e0a07 */
[----:B------:R-:W-:Y:S02]  /*1920*/  IMAD R80, R2, R5, R80 ;  /* 0x0000000502507224 */ /* 0x000fe400078e0250 */
[----:B------:R-:W-:Y:S01]  /*1930*/  IMAD.HI.U32 R5, R3, R76, RZ ;  /* 0x0000004c03057227 */ /* 0x000fe200078e00ff */
[----:B------:R-:W-:-:S03]  /*1940*/  IABS R50, R19 ;  /* 0x0000001300327213 */ /* 0x000fc60000000000 */
[----:B------:R-:W-:-:S04]  /*1950*/  IMAD.MOV R5, RZ, RZ, -R5 ;  /* 0x000000ffff057224 */ /* 0x000fc800078e0a05 */
[----:B------:R-:W-:Y:S02]  /*1960*/  IMAD R76, R2, R5, R76 ;  /* 0x00000005024c7224 */ /* 0x000fe400078e024c */
[----:B------:R-:W-:-:S04]  /*1970*/  IMAD.HI.U32 R5, R3, R50, RZ ;  /* 0x0000003203057227 */ /* 0x000fc800078e00ff */
[----:B------:R-:W-:-:S04]  /*1980*/  IMAD.MOV R5, RZ, RZ, -R5 ;  /* 0x000000ffff057224 */ /* 0x000fc800078e0a05 */
[----:B------:R-:W-:Y:S01]  /*1990*/  IMAD R50, R2, R5, R50 ;  /* 0x0000000502327224 */ /* 0x000fe200078e0232 */
[----:B-----5:R-:W-:Y:S02]  /*19a0*/  IABS R35, R118 ;  /* 0x0000007600237213 */ /* 0x020fe40000000000 */
[----:B------:R-:W-:Y:S02]  /*19b0*/  IABS R82, R25 ;  /* 0x0000001900527213 */ /* 0x000fe40000000000 */
[----:B--2---:R-:W-:Y:S02]  /*19c0*/  IABS R31, R103 ;  /* 0x00000067001f7213 */ /* 0x004fe40000000000 */
[----:B------:R-:W-:Y:S01]  /*19d0*/  IABS R70, R21 ;  /* 0x0000001500467213 */ /* 0x000fe20000000000 */
[----:B------:R-:W-:Y:S01]  /*19e0*/  IMAD.HI.U32 R6, R3, R82, RZ ;  /* 0x0000005203067227 */ /* 0x000fe200078e00ff */
[----:B------:R-:W-:Y:S02]  /*19f0*/  IABS R68, R20 ;  /* 0x0000001400447213 */ /* 0x000fe40000000000 */
[----:B------:R-:W-:Y:S01]  /*1a00*/  IABS R21, R100 ;  /* 0x0000006400157213 */ /* 0x000fe20000000000 */
[----:B------:R-:W-:-:S02]  /*1a10*/  IMAD.MOV R11, RZ, RZ, -R6 ;  /* 0x000000ffff0b7224 */ /* 0x000fc400078e0a06 */
[----:B------:R-:W-:Y:S01]  /*1a20*/  IMAD.HI.U32 R7, R3, R70, RZ ;  /* 0x0000004603077227 */ /* 0x000fe200078e00ff */
[----:B---3--:R-:W-:-:S03]  /*1a30*/  IABS R44, R115 ;  /* 0x00000073002c7213 */ /* 0x008fc60000000000 */
[----:B------:R-:W-:Y:S01]  /*1a40*/  IMAD.HI.U32 R6, R3, R68, RZ ;  /* 0x0000004403067227 */ /* 0x000fe200078e00ff */
[----:B------:R-:W-:-:S03]  /*1a50*/  IABS R48, R18 ;  /* 0x0000001200307213 */ /* 0x000fc60000000000 */
[----:B------:R-:W-:Y:S02]  /*1a60*/  IMAD.MOV R7, RZ, RZ, -R7 ;  /* 0x000000ffff077224 */ /* 0x000fe400078e0a07 */
[----:B------:R-:W-:Y:S01]  /*1a70*/  IMAD.MOV R6, RZ, RZ, -R6 ;  /* 0x000000ffff067224 */ /* 0x000fe200078e0a06 */
[----:B------:R-:W-:Y:S01]  /*1a80*/  IABS R17, R98 ;  /* 0x0000006200117213 */ /* 0x000fe20000000000 */
[C---:B------:R-:W-:Y:S02]  /*1a90*/  IMAD R70, R2.reuse, R7, R70 ;  /* 0x0000000702467224 */ /* 0x040fe400078e0246 */
[----:B------:R-:W-:Y:S02]  /*1aa0*/  IMAD R68, R2, R6, R68 ;  /* 0x0000000602447224 */ /* 0x000fe400078e0244 */
[----:B------:R-:W-:Y:S01]  /*1ab0*/  IMAD.HI.U32 R7, R3, R44, RZ ;  /* 0x0000002c03077227 */ /* 0x000fe200078e00ff */
[----:B------:R-:W-:-:S03]  /*1ac0*/  IABS R29, R102 ;  /* 0x00000066001d7213 */ /* 0x000fc60000000000 */
[----:B------:R-:W-:Y:S01]  /*1ad0*/  IMAD.HI.U32 R6, R3, R48, RZ ;  /* 0x0000003003067227 */ /* 0x000fe200078e00ff */
[----:B----4-:R-:W-:-:S03]  /*1ae0*/  IABS R38, R119 ;  /* 0x0000007700267213 */ /* 0x010fc60000000000 */
[----:B------:R-:W-:Y:S02]  /*1af0*/  IMAD.MOV R7, RZ, RZ, -R7 ;  /* 0x000000ffff077224 */ /* 0x000fe400078e0a07 */
[----:B------:R-:W-:Y:S02]  /*1b00*/  IMAD.MOV R6, RZ, RZ, -R6 ;  /* 0x000000ffff067224 */ /* 0x000fe400078e0a06 */
[C---:B------:R-:W-:Y:S01]  /*1b10*/  IMAD R82, R2.reuse, R11, R82 ;  /* 0x0000000b02527224 */ /* 0x040fe200078e0252 */
[----:B------:R-:W-:Y:S01]  /*1b20*/  IABS R11, R91 ;  /* 0x0000005b000b7213 */ /* 0x000fe20000000000 */
[C---:B------:R-:W-:Y:S02]  /*1b30*/  IMAD R44, R2.reuse, R7, R44 ;  /* 0x00000007022c7224 */ /* 0x040fe400078e022c */
[----:B------:R-:W-:Y:S02]  /*1b40*/  IMAD R48, R2, R6, R48 ;  /* 0x0000000602307224 */ /* 0x000fe400078e0230 */
[----:B------:R-:W-:-:S04]  /*1b50*/  IMAD.HI.U32 R7, R3, R29, RZ ;  /* 0x0000001d03077227 */ /* 0x000fc800078e00ff */
[----:B------:R-:W-:Y:S01]  /*1b60*/  IMAD.HI.U32 R6, R3, R38, RZ ;  /* 0x0000002603067227 */ /* 0x000fe200078e00ff */
[----:B------:R-:W-:-:S03]  /*1b70*/  IABS R33, R117 ;  /* 0x0000007500217213 */ /* 0x000fc60000000000 */
[----:B------:R-:W-:Y:S02]  /*1b80*/  IMAD.MOV R7, RZ, RZ, -R7 ;  /* 0x000000ffff077224 */ /* 0x000fe400078e0a07 */
[----:B------:R-:W-:Y:S02]  /*1b90*/  IMAD.MOV R6, RZ, RZ, -R6 ;  /* 0x000000ffff067224 */ /* 0x000fe400078e0a06 */
[C---:B------:R-:W-:Y:S01]  /*1ba0*/  IMAD R29, R2.reuse, R7, R29 ;  /* 0x00000007021d7224 */ /* 0x040fe200078e021d */
[----:B------:R-:W-:Y:S01]  /*1bb0*/  IABS R7, R89 ;  /* 0x0000005900077213 */ /* 0x000fe20000000000 */
[----:B------:R-:W-:Y:S02]  /*1bc0*/  IMAD R38, R2, R6, R38 ;  /* 0x0000000602267224 */ /* 0x000fe400078e0226 */
[----:B------:R-:W-:Y:S01]  /*1bd0*/  IMAD.HI.U32 R6, R3, R33, RZ ;  /* 0x0000002103067227 */ /* 0x000fe200078e00ff */
[----:B------:R-:W-:Y:S02]  /*1be0*/  IABS R78, R23 ;  /* 0x00000017004e7213 */ /* 0x000fe40000000000 */
[----:B------:R-:W-:Y:S01]  /*1bf0*/  IABS R23, R101 ;  /* 0x0000006500177213 */ /* 0x000fe20000000000 */
[----:B------:R-:W-:Y:S01]  /*1c00*/  IMAD.MOV R6, RZ, RZ, -R6 ;  /* 0x000000ffff067224 */ /* 0x000fe200078e0a06 */
[----:B------:R-:W-:-:S03]  /*1c10*/  IABS R10, R74 ;  /* 0x0000004a000a7213 */ /* 0x000fc60000000000 */
[----:B------:R-:W-:Y:S02]  /*1c20*/  IMAD R33, R2, R6, R33 ;  /* 0x0000000602217224 */ /* 0x000fe400078e0221 */
[----:B------:R-:W-:Y:S01]  /*1c30*/  IMAD.HI.U32 R6, R3, R23, RZ ;  /* 0x0000001703067227 */ /* 0x000fe200078e00ff */
[----:B------:R-:W-:-:S05]  /*1c40*/  IABS R46, R4 ;  /* 0x00000004002e7213 */ /* 0x000fca0000000000 */
[----:B------:R-:W-:-:S04]  /*1c50*/  IMAD.HI.U32 R5, R3, R46, RZ ;  /* 0x0000002e03057227 */ /* 0x000fc800078e00ff */
[----:B------:R-:W-:-:S04]  /*1c60*/  IMAD.MOV R5, RZ, RZ, -R5 ;  /* 0x000000ffff057224 */ /* 0x000fc800078e0a05 */
[----:B------:R-:W-:Y:S02]  /*1c70*/  IMAD R46, R2, R5, R46 ;  /* 0x00000005022e7224 */ /* 0x000fe400078e022e */
        /* <DEDUP_REMOVED lines=16> */
[----:B------:R-:W-:Y:S01]  /*1d80*/  IMAD.MOV R5, RZ, RZ, -R5 ;  /* 0x000000ffff057224 */ /* 0x000fe200078e0a05 */
[----:B------:R-:W-:Y:S01]  /*1d90*/  IABS R19, R99 ;  /* 0x0000006300137213 */ /* 0x000fe20000000000 */
[----:B------:R-:W-:Y:S02]  /*1da0*/  IMAD.MOV R6, RZ, RZ, -R6 ;  /* 0x000000ffff067224 */ /* 0x000fe400078e0a06 */
[----:B------:R-:W-:Y:S02]  /*1db0*/  IMAD R7, R2, R5, R7 ;  /* 0x0000000502077224 */ /* 0x000fe400078e0207 */
[----:B------:R-:W-:Y:S01]  /*1dc0*/  IMAD.HI.U32 R5, R3, R10, RZ ;  /* 0x0000000a03057227 */ /* 0x000fe200078e00ff */
[----:B------:R-:W-:-:S03]  /*1dd0*/  IABS R14, R72 ;  /* 0x00000048000e7213 */ /* 0x000fc60000000000 */
[----:B------:R-:W-:Y:S02]  /*1de0*/  IMAD R23, R2, R6, R23 ;  /* 0x0000000602177224 */ /* 0x000fe400078e0217 */
[----:B------:R-:W-:Y:S02]  /*1df0*/  IMAD.MOV R5, RZ, RZ, -R5 ;  /* 0x000000ffff057224 */ /* 0x000fe400078e0a05 */
[----:B------:R-:W-:Y:S01]  /*1e00*/  IMAD.HI.U32 R6, R3, R19, RZ ;  /* 0x0000001303067227 */ /* 0x000fe200078e00ff */
[----:B------:R-:W-:-:S03]  /*1e10*/  IABS R13, R96 ;  /* 0x00000060000d7213 */ /* 0x000fc60000000000 */
[C---:B------:R-:W-:Y:S02]  /*1e20*/  IMAD R84, R2.reuse, R9, R84 ;  /* 0x0000000902547224 */ /* 0x040fe400078e0254 */
[----:B------:R-:W-:Y:S02]  /*1e30*/  IMAD R10, R2, R5, R10 ;  /* 0x00000005020a7224 */ /* 0x000fe400078e020a */
[----:B------:R-:W-:-:S04]  /*1e40*/  IMAD.HI.U32 R9, R3, R78, RZ ;  /* 0x0000004e03097227 */ /* 0x000fc800078e00ff */
[----:B------:R-:W-:Y:S02]  /*1e50*/  IMAD.MOV R6, RZ, RZ, -R6 ;  /* 0x000000ffff067224 */ /* 0x000fe400078e0a06 */
[----:B------:R-:W-:Y:S01]  /*1e60*/  IMAD.HI.U32 R5, R3, R14, RZ ;  /* 0x0000000e03057227 */ /* 0x000fe200078e00ff */
[----:B------:R-:W-:-:S03]  /*1e70*/  IABS R20, R65 ;  /* 0x0000004100147213 */ /* 0x000fc60000000000 */
[----:B------:R-:W-:Y:S02]  /*1e80*/  IMAD.MOV R9, RZ, RZ, -R9 ;  /* 0x000000ffff097224 */ /* 0x000fe400078e0a09 */
[----:B------:R-:W-:Y:S02]  /*1e90*/  IMAD R19, R2, R6, R19 ;  /* 0x0000000602137224 */ /* 0x000fe400078e0213 */
[----:B------:R-:W-:Y:S02]  /*1ea0*/  IMAD.MOV R5, RZ, RZ, -R5 ;  /* 0x000000ffff057224 */ /* 0x000fe400078e0a05 */
[----:B------:R-:W-:-:S04]  /*1eb0*/  IMAD.HI.U32 R6, R3, R13, RZ ;  /* 0x0000000d03067227 */ /* 0x000fc800078e00ff */
[C---:B------:R-:W-:Y:S01]  /*1ec0*/  IMAD R78, R2.reuse, R9, R78 ;  /* 0x00000009024e7224 */ /* 0x040fe200078e024e */
[----:B------:R-:W-:Y:S01]  /*1ed0*/  IABS R9, R90 ;  /* 0x0000005a00097213 */ /* 0x000fe20000000000 */
[----:B------:R-:W-:Y:S02]  /*1ee0*/  IMAD R14, R2, R5, R14 ;  /* 0x00000005020e7224 */ /* 0x000fe400078e020e */
[----:B------:R-:W-:Y:S02]  /*1ef0*/  IMAD.MOV R6, RZ, RZ, -R6 ;  /* 0x000000ffff067224 */ /* 0x000fe400078e0a06 */
[----:B------:R-:W-:Y:S01]  /*1f00*/  IMAD.HI.U32 R5, R3, R20, RZ ;  /* 0x0000001403057227 */ /* 0x000fe200078e00ff */
[----:B------:R-:W-:-:S03]  /*1f10*/  IABS R28, R59 ;  /* 0x0000003b001c7213 */ /* 0x000fc60000000000 */
[----:B------:R-:W-:Y:S01]  /*1f20*/  IMAD R13, R2, R6, R13 ;  /* 0x00000006020d7224 */ /* 0x000fe200078e020d */
[----:B------:R-:W-:Y:S01]  /*1f30*/  IABS R6, R88 ;  /* 0x0000005800067213 */ /* 0x000fe20000000000 */
[----:B------:R-:W-:Y:S02]  /*1f40*/  IMAD.MOV R5, RZ, RZ, -R5 ;  /* 0x000000ffff057224 */ /* 0x000fe400078e0a05 */
[----:B------:R-:W-:-:S04]  /*1f50*/  IMAD.HI.U32 R12, R3, R9, RZ ;  /* 0x00000009030c7227 */ /* 0x000fc800078e00ff */
[----:B------:R-:W-:Y:S02]  /*1f60*/  IMAD R20, R2, R5, R20 ;  /* 0x0000000502147224 */ /* 0x000fe400078e0214 */
[----:B------:R-:W-:Y:S02]  /*1f70*/  IMAD.MOV R12, RZ, RZ, -R12 ;  /* 0x000000ffff0c7224 */ /* 0x000fe400078e0a0c */
[----:B------:R-:W-:Y:S01]  /*1f80*/  IMAD.HI.U32 R5, R3, R28, RZ ;  /* 0x0000001c03057227 */ /* 0x000fe200078e00ff */
[----:B------:R-:W-:-:S03]  /*1f90*/  IABS R34, R56 ;  /* 0x0000003800227213 */ /* 0x000fc60000000000 */
[----:B------:R-:W-:-:S04]  /*1fa0*/  IMAD.HI.U32 R18, R3, R6, RZ ;  /* 0x0000000603127227 */ /* 0x000fc800078e00ff */
[C---:B------:R-:W-:Y:S01]  /*1fb0*/  IMAD R9, R2.reuse, R12, R9 ;  /* 0x0000000c02097224 */ /* 0x040fe200078e0209 */
[----:B------:R-:W-:Y:S01]  /*1fc0*/  IABS R12, R73 ;  /* 0x00000049000c7213 */ /* 0x000fe20000000000 */
[----:B------:R-:W-:Y:S02]  /*1fd0*/  IMAD.MOV R5, RZ, RZ, -R5 ;  /* 0x000000ffff057224 */ /* 0x000fe400078e0a05 */
[----:B------:R-:W-:Y:S02]  /*1fe0*/  IMAD.MOV R18, RZ, RZ, -R18 ;  /* 0x000000ffff127224 */ /* 0x000fe400078e0a12 */
[C---:B------:R-:W-:Y:S02]  /*1ff0*/  IMAD R28, R2.reuse, R5, R28 ;  /* 0x00000005021c7224 */ /* 0x040fe400078e021c */
[----:B------:R-:W-:Y:S01]  /*2000*/  IMAD R6, R2, R18, R6 ;  /* 0x0000001202067224 */ /* 0x000fe200078e0206 */
[----:B------:R-:W-:Y:S01]  /*2010*/  IABS R18, R66 ;  /* 0x0000004200127213 */ /* 0x000fe20000000000 */
[----:B------:R-:W-:Y:S01]  /*2020*/  IMAD.HI.U32 R5, R3, R34, RZ ;  /* 0x0000002203057227 */ /* 0x000fe200078e00ff */
[----:B------:R-:W-:-:S03]  /*2030*/  IABS R39, R42 ;  /* 0x0000002a00277213 */ /* 0x000fc60000000000 */
[----:B------:R-:W-:-:S04]  /*2040*/  IMAD.HI.U32 R22, R3, R12, RZ ;  /* 0x0000000c03167227 */ /* 0x000fc800078e00ff */
[----:B------:R-:W-:Y:S02]  /*2050*/  IMAD.MOV R5, RZ, RZ, -R5 ;  /* 0x000000ffff057224 */ /* 0x000fe400078e0a05 */
[----:B------:R-:W-:Y:S02]  /*2060*/  IMAD.MOV R22, RZ, RZ, -R22 ;  /* 0x000000ffff167224 */ /* 0x000fe400078e0a16 */
[----:B------:R-:W-:Y:S01]  /*2070*/  IMAD.HI.U32 R24, R3, R18, RZ ;  /* 0x0000001203187227 */ /* 0x000fe200078e00ff */
[----:B------:R-:W-:-:S03]  /*2080*/  IABS R15, R97 ;  /* 0x00000061000f7213 */ /* 0x000fc60000000000 */
[C---:B------:R-:W-:Y:S02]  /*2090*/  IMAD R34, R2.reuse, R5, R34 ;  /* 0x0000000502227224 */ /* 0x040fe400078e0222 */
[----:B------:R-:W-:Y:S01]  /*20a0*/  IMAD R12, R2, R22, R12 ;  /* 0x00000016020c7224 */ /* 0x000fe200078e020c */
[----:B------:R-:W-:Y:S01]  /*20b0*/  IABS R22, R64 ;  /* 0x0000004000167213 */ /* 0x000fe20000000000 */
[----:B------:R-:W-:Y:S01]  /*20c0*/  IMAD.HI.U32 R5, R3, R39, RZ ;  /* 0x0000002703057227 */ /* 0x000fe200078e00ff */
[----:B------:R-:W-:-:S03]  /*20d0*/  IABS R49, R125 ;  /* 0x0000007d00317213 */ /* 0x000fc60000000000 */
[----:B------:R-:W-:Y:S02]  /*20e0*/  IMAD.MOV R24, RZ, RZ, -R24 ;  /* 0x000000ffff187224 */ /* 0x000fe400078e0a18 */
[----:B------:R-:W-:Y:S02]  /*20f0*/  IMAD.MOV R5, RZ, RZ, -R5 ;  /* 0x000000ffff057224 */ /* 0x000fe400078e0a05 */
[----:B------:R-:W-:-:S04]  /*2100*/  IMAD.HI.U32 R8, R3, R15, RZ ;  /* 0x0000000f03087227 */ /* 0x000fc800078e00ff */
[----:B------:R-:W-:Y:S02]  /*2110*/  IMAD R18, R2, R24, R18 ;  /* 0x0000001802127224 */ /* 0x000fe400078e0212 */
[----:B------:R-:W-:Y:S01]  /*2120*/  IMAD.HI.U32 R24, R3, R22, RZ ;  /* 0x0000001603187227 */ /* 0x000fe200078e00ff */
[----:B------:R-:W-:-:S03]  /*2130*/  IABS R32, R57 ;  /* 0x0000003900207213 */ /* 0x000fc60000000000 */
[----:B------:R-:W-:Y:S02]  /*2140*/  IMAD R39, R2, R5, R39 ;  /* 0x0000000502277224 */ /* 0x000fe400078e0227 */
[----:B------:R-:W-:Y:S02]  /*2150*/  IMAD.MOV R8, RZ, RZ, -R8 ;  /* 0x000000ffff087224 */ /* 0x000fe400078e0a08 */
[----:B------:R-:W-:Y:S01]  /*2160*/  IMAD.HI.U32 R5, R3, R49, RZ ;  /* 0x0000003103057227 */ /* 0x000fe200078e00ff */
[----:B------:R-:W-:-:S03]  /*2170*/  IABS R69, R93 ;  /* 0x0000005d00457213 */ /* 0x000fc60000000000 */
[----:B------:R-:W-:Y:S02]  /*2180*/  IMAD.MOV R24, RZ, RZ, -R24 ;  /* 0x000000ffff187224 */ /* 0x000fe400078e0a18 */
[C---:B------:R-:W-:Y:S01]  /*2190*/  IMAD R15, R2.reuse, R8, R15 ;  /* 0x00000008020f7224 */ /* 0x040fe200078e020f */
[----:B------:R-:W-:Y:S01]  /*21a0*/  IABS R8, R75 ;  /* 0x0000004b00087213 */ /* 0x000fe20000000000 */
[----:B------:R-:W-:Y:S02]  /*21b0*/  IMAD.MOV R5, RZ, RZ, -R5 ;  /* 0x000000ffff057224 */ /* 0x000fe400078e0a05 */
[----:B------:R-:W-:Y:S02]  /*21c0*/  IMAD R22, R2, R24, R22 ;  /* 0x0000001802167224 */ /* 0x000fe400078e0216 */
[----:B------:R-:W-:Y:S01]  /*21d0*/  IMAD.HI.U32 R24, R3, R32, RZ ;  /* 0x0000002003187227 */ /* 0x000fe200078e00ff */
[----:B------:R-:W-:-:S03]  /*21e0*/  IABS R37, R43 ;  /* 0x0000002b00257213 */ /* 0x000fc60000000000 */
[----:B------:R-:W-:Y:S02]  /*21f0*/  IMAD R49, R2, R5, R49 ;  /* 0x0000000502317224 */ /* 0x000fe400078e0231 */
[----:B------:R-:W-:Y:S01]  /*2200*/  IMAD.HI.U32 R5, R3, R69, RZ ;  /* 0x0000004503057227 */ /* 0x000fe200078e00ff */
[----:B------:R-:W-:-:S03]  /*2210*/  IABS R79, R52 ;  /* 0x00000034004f7213 */ /* 0x000fc60000000000 */
[----:B------:R-:W-:-:S04]  /*2220*/  IMAD.HI.U32 R16, R3, R8, RZ ;  /* 0x0000000803107227 */ /* 0x000fc800078e00ff */
[----:B------:R-:W-:Y:S02]  /*2230*/  IMAD.MOV R24, RZ, RZ, -R24 ;  /* 0x000000ffff187224 */ /* 0x000fe400078e0a18 */
[----:B------:R-:W-:Y:S02]  /*2240*/  IMAD.MOV R5, RZ, RZ, -R5 ;  /* 0x000000ffff057224 */ /* 0x000fe400078e0a05 */
[----:B------:R-:W-:Y:S02]  /*2250*/  IMAD.MOV R16, RZ, RZ, -R16 ;  /* 0x000000ffff107224 */ /* 0x000fe400078e0a10 */
[----:B------:R-:W-:Y:S02]  /*2260*/  IMAD R32, R2, R24, R32 ;  /* 0x0000001802207224 */ /* 0x000fe400078e0220 */
        /* <DEDUP_REMOVED lines=9> */
[----:B------:R-:W-:Y:S02]  /*2300*/  IMAD R37, R2, R24, R37 ;  /* 0x0000001802257224 */ /* 0x000fe400078e0225 */
[----:B------:R-:W-:-:S04]  /*2310*/  IMAD.HI.U32 R25, R3, R16, RZ ;  /* 0x0000001003197227 */ /* 0x000fc800078e00ff */
[----:B------:R-:W-:Y:S01]  /*2320*/  IMAD.HI.U32 R24, R3, R47, RZ ;  /* 0x0000002f03187227 */ /* 0x000fe200078e00ff */
[----:B------:R-:W-:-:S03]  /*2330*/  IABS R30, R58 ;  /* 0x0000003a001e7213 */ /* 0x000fc60000000000 */
[----:B------:R-:W-:Y:S01]  /*2340*/  IMAD R79, R2, R5, R79 ;  /* 0x00000005024f7224 */ /* 0x000fe200078e024f */
[----:B------:R-:W-:Y:S01]  /*2350*/  IABS R51, R92 ;  /* 0x0000005c00337213 */ /* 0x000fe20000000000 */
[----:B------:R-:W-:Y:S01]  /*2360*/  IMAD.HI.U32 R5, R3, R83, RZ ;  /* 0x0000005303057227 */ /* 0x000fe200078e00ff */
[----:B------:R-:W-:-:S03]  /*2370*/  IABS R105, R63 ;  /* 0x0000003f00697213 */ /* 0x000fc60000000000 */
[----:B------:R-:W-:Y:S02]  /*2380*/  IMAD.MOV R25, RZ, RZ, -R25 ;  /* 0x000000ffff197224 */ /* 0x000fe400078e0a19 */
[----:B------:R-:W-:Y:S02]  /*2390*/  IMAD.MOV R24, RZ, RZ, -R24 ;  /* 0x000000ffff187224 */ /* 0x000fe400078e0a18 */
[----:B------:R-:W-:Y:S02]  /*23a0*/  IMAD.MOV R5, RZ, RZ, -R5 ;  /* 0x000000ffff057224 */ /* 0x000fe400078e0a05 */
[C---:B------:R-:W-:Y:S02]  /*23b0*/  IMAD R16, R2.reuse, R25, R16 ;  /* 0x0000001902107224 */ /* 0x040fe400078e0210 */
        /* <DEDUP_REMOVED lines=24> */
[----:B------:R-:W-:Y:S01]  /*2540*/  IMAD R77, R2, R24, R77 ;  /* 0x00000018024d7224 */ /* 0x000fe200078e024d */
[----:B------:R0:W-:Y:S01]  /*2550*/  STL [R1+0x3a4], R4 ;  /* 0x0003a40401007387 */ /* 0x0001e20000100800 */
[----:B------:R-:W-:-:S04]  /*2560*/  IMAD.HI.U32 R25, R3, R71, RZ ;  /* 0x0000004703197227 */ /* 0x000fc800078e00ff */
[----:B------:R-:W-:Y:S01]  /*2570*/  IMAD.HI.U32 R24, R3, R81, RZ ;  /* 0x0000005103187227 */ /* 0x000fe200078e00ff */
[----:B------:R-:W-:-:S03]  /*2580*/  IABS R85, R95 ;  /* 0x0000005f00557213 */ /* 0x000fc60000000000 */
[----:B------:R-:W-:Y:S01]  /*2590*/  IMAD R114, R2, R5, R114 ;  /* 0x0000000502727224 */ /* 0x000fe200078e0272 */
[----:B0-----:R-:W0:Y:S01]  /*25a0*/  S2R R4, SR_TID.X ;  /* 0x0000000000047919 */ /* 0x001e220000002100 */
        /* <DEDUP_REMOVED lines=10> */
[C---:B------:R-:W-:Y:S01]  /*2650*/  IMAD R111, R2.reuse, R5, R111 ;  /* 0x00000005026f7224 */ /* 0x040fe200078e026f */
[----:B------:R-:W-:Y:S01]  /*2660*/  IABS R5, R116 ;  /* 0x0000007400057213 */ /* 0x000fe20000000000 */
[----:B------:R-:W-:Y:S01]  /*2670*/  IMAD.MOV R25, RZ, RZ, -R25 ;  /* 0x000000ffff197224 */ /* 0x000fe200078e0a19 */
[----:B------:R-:W-:Y:S01]  /*2680*/  IABS R109, R55 ;  /* 0x00000037006d7213 */ /* 0x000fe20000000000 */
[----:B------:R-:W-:Y:S01]  /*2690*/  IMAD.MOV R24, RZ, RZ, -R24 ;  /* 0x000000ffff187224 */ /* 0x000fe200078e0a18 */
[----:B------:R-:W-:Y:S01]  /*26a0*/  IABS R113, R122 ;  /* 0x0000007a00717213 */ /* 0x000fe20000000000 */
[C---:B------:R-:W-:Y:S02]  /*26b0*/  IMAD R85, R2.reuse, R25, R85 ;  /* 0x0000001902557224 */ /* 0x040fe400078e0255 */
[----:B------:R-:W-:Y:S02]  /*26c0*/  IMAD R87, R2, R24, R87 ;  /* 0x0000001802577224 */ /* 0x000fe400078e0257 */
[----:B------:R-:W-:-:S04]  /*26d0*/  IMAD.HI.U32 R0, R0, R5, RZ ;  /* 0x0000000500007227 */ /* 0x000fc800078e00ff */
[----:B------:R-:W-:-:S04]  /*26e0*/  IMAD.HI.U32 R25, R3, R107, RZ ;  /* 0x0000006b03197227 */ /* 0x000fc800078e00ff */
[----:B------:R-:W-:-:S04]  /*26f0*/  IMAD.HI.U32 R24, R3, R109, RZ ;  /* 0x0000006d03187227 */ /* 0x000fc800078e00ff */
[----:B------:R-:W-:-:S04]  /*2700*/  IMAD.HI.U32 R3, R3, R113, RZ ;  /* 0x0000007103037227 */ /* 0x000fc800078e00ff */
[----:B------:R-:W-:Y:S02]  /*2710*/  IMAD.MOV R0, RZ, RZ, -R0 ;  /* 0x000000ffff007224 */ /* 0x000fe400078e0a00 */
[----:B------:R-:W-:Y:S02]  /*2720*/  IMAD.MOV R3, RZ, RZ, -R3 ;  /* 0x000000ffff037224 */ /* 0x000fe400078e0a03 */
[----:B------:R-:W-:Y:S01]  /*2730*/  IMAD R5, R26, R0, R5 ;  /* 0x000000001a057224 */ /* 0x000fe200078e0205 */
[----:B0-----:R-:W-:Y:S01]  /*2740*/  LOP3.LUT R0, R4, 0x180, RZ, 0xc0, !PT ;  /* 0x0000018004007812 */ /* 0x001fe200078ec0ff */
[----:B------:R-:W-:Y:S02]  /*2750*/  IMAD.MOV R25, RZ, RZ, -R25 ;  /* 0x000000ffff197224 */ /* 0x000fe400078e0a19 */
[----:B------:R-:W-:Y:S02]  /*2760*/  IMAD.MOV R24, RZ, RZ, -R24 ;  /* 0x000000ffff187224 */ /* 0x000fe400078e0a18 */
[----:B------:R-:W-:Y:S01]  /*2770*/  IMAD R113, R2, R3, R113 ;  /* 0x0000000302717224 */ /* 0x000fe200078e0271 */
[----:B------:R-:W-:Y:S01]  /*2780*/  STL [R1+0x3a8], R115 ;  /* 0x0003a87301007387 */ /* 0x000fe20000100800 */
[C---:B------:R-:W-:Y:S01]  /*2790*/  IMAD.SHL.U32 R3, R4.reuse, 0x80, RZ ;  /* 0x0000008004037824 */ /* 0x040fe200078e00ff */
[----:B------:R-:W-:Y:S01]  /*27a0*/  SHF.R.U32.HI R0, RZ, 0x3, R0 ;  /* 0x00000003ff007819 */ /* 0x000fe20000011600 */
[----:B------:R-:W-:Y:S01]  /*27b0*/  IMAD.SHL.U32 R4, R4, 0x40, RZ ;  /* 0x0000004004047824 */ /* 0x000fe200078e00ff */
[----:B------:R-:W-:Y:S01]  /*27c0*/  STL [R1+0x3ac], R119 ;  /* 0x0003ac7701007387 */ /* 0x000fe20000100800 */
[----:B------:R-:W-:-:S02]  /*27d0*/  IMAD R107, R2, R25, R107 ;  /* 0x00000019026b7224 */ /* 0x000fc400078e026b */
[----:B------:R-:W-:Y:S01]  /*27e0*/  IMAD R109, R2, R24, R109 ;  /* 0x00000018026d7224 */ /* 0x000fe200078e026d */
[----:B------:R-:W-:Y:S01]  /*27f0*/  STL [R1+0x3b0], R118 ;  /* 0x0003b07601007387 */ /* 0x000fe20000100800 */
[----:B------:R-:W-:-:S03]  /*2800*/  LOP3.LUT R123, R123, 0x30, R36, 0x78, !PT ;  /* 0x000000307b7b7812 */ /* 0x000fc600078e7824 */
[----:B------:R0:W-:Y:S01]  /*2810*/  STL [R1+0x3b4], R117 ;  /* 0x0003b47501007387 */ /* 0x0001e20000100800 */
[----:B------:R-:W-:-:S03]  /*2820*/  LOP3.LUT R0, R0, 0x3fe, R36, 0x78, !PT ;  /* 0x000003fe00007812 */ /* 0x000fc600078e7824 */
[----:B------:R-:W2:Y:S04]  /*2830*/  LDL R24, [R1+0x294] ;  /* 0x0002940001187983 */ /* 0x000ea80000100800 */
[----:B------:R-:W3:Y:S04]  /*2840*/  LDL R25, [R1+0x298] ;  /* 0x0002980001197983 */ /* 0x000ee80000100800 */
[----:B0-----:R-:W4:Y:S04]  /*2850*/  LDL R117, [R1+0x29c] ;  /* 0x00029c0001757983 */ /* 0x001f280000100800 */
[----:B------:R0:W-:Y:S04]  /*2860*/  STL [R1+0x28c], R4 ;  /* 0x00028c0401007387 */ /* 0x0001e80000100800 */
[----:B------:R-:W5:Y:S01]  /*2870*/  LDL R36, [R1+0x290] ;  /* 0x0002900001247983 */ /* 0x000f620000100800 */
[----:B------:R-:W-:-:S03]  /*2880*/  LOP3.LUT R123, R123, 0x3800, R4, 0xf8, !PT ;  /* 0x000038007b7b7812 */ /* 0x000fc600078ef804 */
[----:B------:R-:W3:Y:S04]  /*2890*/  LDL R118, [R1+0x2a0] ;  /* 0x0002a00001767983 */ /* 0x000ee80000100800 */
[----:B------:R-:W3:Y:S04]  /*28a0*/  LDL R119, [R1+0x2a4] ;  /* 0x0002a40001777983 */ /* 0x000ee80000100800 */
[----:B------:R-:W3:Y:S04]  /*28b0*/  LDL R115, [R1+0x2a8] ;  /* 0x0002a80001737983 */ /* 0x000ee80000100800 */
[----:B0-----:R-:W4:Y:S01]  /*28c0*/  LDL R4, [R1+0x2ac] ;  /* 0x0002ac0001047983 */ /* 0x001f220000100800 */
[----:B------:R-:W-:-:S02]  /*28d0*/  ISETP.GT.U32.AND P1, PT, R2, R112, PT ;  /* 0x000000700200720c */ /* 0x000fc40003f24070 */
[C---:B------:R-:W-:Y:S02]  /*28e0*/  ISETP.GT.U32.AND P0, PT, R2.reuse, R110, PT ;  /* 0x0000006e0200720c */ /* 0x040fe40003f04070 */
[C---:B------:R-:W-:Y:S02]  /*28f0*/  ISETP.GT.U32.AND P2, PT, R2.reuse, R114, PT ;  /* 0x000000720200720c */ /* 0x040fe40003f44070 */
[C---:B------:R-:W-:Y:S02]  /*2900*/  ISETP.GT.U32.AND P4, PT, R2.reuse, R108, PT ;  /* 0x0000006c0200720c */ /* 0x040fe40003f84070 */
[C---:B------:R-:W-:Y:S02]  /*2910*/  ISETP.GT.U32.AND P5, PT, R2.reuse, R106, PT ;  /* 0x0000006a0200720c */ /* 0x040fe40003fa4070 */
[----:B------:R-:W-:-:S03]  /*2920*/  ISETP.GT.U32.AND P3, PT, R2, R104, PT ;  /* 0x000000680200720c */ /* 0x000fc60003f64070 */
[--C-:B------:R-:W-:Y:S01]  /*2930*/  @!P1 IMAD.IADD R112, R112, 0x1, -R2.reuse ;  /* 0x0000000170709824 */ /* 0x100fe200078e0a02 */
[----:B------:R-:W-:Y:S01]  /*2940*/  ISETP.GT.U32.AND P1, PT, R2, R82, PT ;  /* 0x000000520200720c */ /* 0x000fe20003f24070 */
[--C-:B------:R-:W-:Y:S01]  /*2950*/  @!P0 IMAD.IADD R110, R110, 0x1, -R2.reuse ;  /* 0x000000016e6e8824 */ /* 0x100fe200078e0a02 */
[----:B------:R-:W-:Y:S01]  /*2960*/  ISETP.GT.U32.AND P0, PT, R2, R80, PT ;  /* 0x000000500200720c */ /* 0x000fe20003f04070 */
[--C-:B------:R-:W-:Y:S01]  /*2970*/  @!P2 IMAD.IADD R114, R114, 0x1, -R2.reuse ;  /* 0x000000017272a824 */ /* 0x100fe200078e0a02 */
[----:B------:R-:W-:Y:S01]  /*2980*/  ISETP.GT.U32.AND P2, PT, R2, R84, PT ;  /* 0x000000540200720c */ /* 0x000fe20003f44070 */
[--C-:B------:R-:W-:Y:S01]  /*2990*/  @!P4 IMAD.IADD R108, R108, 0x1, -R2.reuse ;  /* 0x000000016c6cc824 */ /* 0x100fe200078e0a02 */
[----:B------:R-:W-:Y:S01]  /*29a0*/  ISETP.GT.U32.AND P4, PT, R2, R78, PT ;  /* 0x0000004e0200720c */ /* 0x000fe20003f84070 */
[--C-:B------:R-:W-:Y:S01]  /*29b0*/  @!P5 IMAD.IADD R106, R106, 0x1, -R2.reuse ;  /* 0x000000016a6ad824 */ /* 0x100fe200078e0a02 */
[C---:B------:R-:W-:Y:S02]  /*29c0*/  ISETP.GT.U32.AND P5, PT, R2.reuse, R76, PT ;  /* 0x0000004c0200720c */ /* 0x040fe40003fa4070 */
        /* <DEDUP_REMOVED lines=13> */
[----:B------:R-:W-:-:S02]  /*2aa0*/  @!P6 IMAD.IADD R86, R86, 0x1, -R2 ;  /* 0x000000015656e824 */ /* 0x000fc400078e0a02 */
        /* <DEDUP_REMOVED lines=24> */
[----:B------:R-:W-:Y:S01]  /*2c30*/  @!P5 IMAD.IADD R76, R76, 0x1, -R2 ;  /* 0x000000014c4cd824 */ /* 0x000fe200078e0a02 */
[----:B------:R-:W-:-:S02]  /*2c40*/  ISETP.GT.U32.AND P4, PT, R2, R44, PT ;  /* 0x0000002c0200720c */ /* 0x000fc40003f84070 */
        /* <DEDUP_REMOVED lines=14> */
[C---:B------:R-:W-:Y:S01]  /*2d30*/  ISETP.GT.U32.AND P5, PT, R2.reuse, R19, PT ;  /* 0x000000130200720c */ /* 0x040fe20003fa4070 */
[--C-:B------:R-:W-:Y:S01]  /*2d40*/  @!P3 IMAD.IADD R33, R33, 0x1, -R2.reuse ;  /* 0x000000012121b824 */ /* 0x100fe200078e0a02 */
[----:B------:R-:W-:Y:S01]  /*2d50*/  ISETP.GT.U32.AND P3, PT, R2, R50, PT ;  /* 0x000000320200720c */ /* 0x000fe20003f64070 */
[----:B------:R-:W-:-:S02]  /*2d60*/  @!P6 IMAD.IADD R35, R35, 0x1, -R2 ;  /* 0x000000012323e824 */ /* 0x000fc400078e0a02 */
[--C-:B------:R-:W-:Y:S01]  /*2d70*/  @!P1 IMAD.IADD R29, R29, 0x1, -R2.reuse ;  /* 0x000000011d1d9824 */ /* 0x100fe200078e0a02 */
[C---:B------:R-:W-:Y:S01]  /*2d80*/  ISETP.GT.U32.AND P1, PT, R2.reuse, R46, PT ;  /* 0x0000002e0200720c */ /* 0x040fe20003f24070 */
[--C-:B------:R-:W-:Y:S01]  /*2d90*/  @!P0 IMAD.IADD R23, R23, 0x1, -R2.reuse ;  /* 0x0000000117178824 */ /* 0x100fe200078e0a02 */
[C---:B------:R-:W-:Y:S01]  /*2da0*/  ISETP.GT.U32.AND P0, PT, R2.reuse, R44, PT ;  /* 0x0000002c0200720c */ /* 0x040fe20003f04070 */
[--C-:B------:R-:W-:Y:S01]  /*2db0*/  @!P2 IMAD.IADD R31, R31, 0x1, -R2.reuse ;  /* 0x000000011f1fa824 */ /* 0x100fe200078e0a02 */
[C---:B------:R-:W-:Y:S01]  /*2dc0*/  ISETP.GT.U32.AND P2, PT, R2.reuse, R48, PT ;  /* 0x000000300200720c */ /* 0x040fe20003f44070 */
[--C-:B------:R-:W-:Y:S01]  /*2dd0*/  @!P4 IMAD.IADD R21, R21, 0x1, -R2.reuse ;  /* 0x000000011515c824 */ /* 0x100fe200078e0a02 */
[C---:B------:R-:W-:Y:S01]  /*2de0*/  ISETP.GT.U32.AND P4, PT, R2.reuse, R38, PT ;  /* 0x000000260200720c */ /* 0x040fe20003f84070 */
        /* <DEDUP_REMOVED lines=14> */
[C---:B------:R-:W-:Y:S01]  /*2ed0*/  ISETP.GT.U32.AND P5, PT, R2.reuse, R17, PT ;  /* 0x000000110200720c */ /* 0x040fe20003fa4070 */
[--C-:B------:R-:W-:Y:S01]  /*2ee0*/  @!P3 IMAD.IADD R33, R33, 0x1, -R2.reuse ;  /* 0x000000012121b824 */ /* 0x100fe200078e0a02 */
[----:B------:R-:W-:Y:S01]  /*2ef0*/  ISETP.GT.U32.AND P3, PT, R2, R15, PT ;  /* 0x0000000f0200720c */ /* 0x000fe20003f64070 */
        /* <DEDUP_REMOVED lines=84> */
[----:B------:R-:W-:-:S02]  /*3440*/  @!P6 IMAD.IADD R45, R45, 0x1, -R2 ;  /* 0x000000012d2de824 */ /* 0x000fc400078e0a02 */
[--C-:B------:R-:W-:Y:S01]  /*3450*/  @!P1 IMAD.IADD R51, R51, 0x1, -R2.reuse ;  /* 0x0000000133339824 */ /* 0x100fe200078e0a02 */
[----:B------:R-:W-:Y:S01]  /*3460*/  ISETP.GT.U32.AND P1, PT, R2, R34, PT ;  /* 0x000000220200720c */ /* 0x000fe20003f24070 */
[--C-:B------:R-:W-:Y:S01]  /*3470*/  @!P0 IMAD.IADD R20, R20, 0x1, -R2.reuse ;  /* 0x0000000114148824 */ /* 0x100fe200078e0a02 */
[C---:B------:R-:W-:Y:S01]  /*3480*/  ISETP.GT.U32.AND P0, PT, R2.reuse, R37, PT ;  /* 0x000000250200720c */ /* 0x040fe20003f04070 */
        /* <DEDUP_REMOVED lines=49> */
[----:B------:R-:W-:Y:S01]  /*37a0*/  @!P3 IMAD.IADD R113, R113, 0x1, -R2 ;  /* 0x000000017171b824 */ /* 0x000fe200078e0a02 */
[C---:B------:R-:W-:Y:S01]  /*37b0*/  ISETP.GT.U32.AND P3, PT, R2.reuse, R85, PT ;  /* 0x000000550200720c */ /* 0x040fe20003f64070 */
[----:B------:R-:W-:Y:S01]  /*37c0*/  @!P1 IMAD.IADD R5, R5, 0x1, -R26 ;  /* 0x0000000105059824 */ /* 0x000fe200078e0a1a */
        /* <DEDUP_REMOVED lines=13> */
[----:B------:R-:W-:-:S02]  /*38a0*/  @!P1 IMAD.IADD R87, R87, 0x1, -R2 ;  /* 0x0000000157579824 */ /* 0x000fc400078e0a02 */
[--C-:B------:R-:W-:Y:S01]  /*38b0*/  @!P0 IMAD.IADD R105, R105, 0x1, -R2.reuse ;  /* 0x0000000169698824 */ /* 0x100fe200078e0a02 */
[----:B--2---:R-:W-:Y:S01]  /*38c0*/  ISETP.GE.AND P0, PT, R24, RZ, PT ;  /* 0x000000ff1800720c */ /* 0x004fe20003f06270 */
[--C-:B------:R-:W-:Y:S01]  /*38d0*/  @!P6 IMAD.IADD R113, R113, 0x1, -R2.reuse ;  /* 0x000000017171e824 */ /* 0x100fe200078e0a02 */
[----:B------:R-:W-:Y:S01]  /*38e0*/  LOP3.LUT R123, R123, R27, RZ, 0xfc, !PT ;  /* 0x0000001b7b7b7212 */ /* 0x000fe200078efcff */
[--C-:B------:R-:W-:Y:S01]  /*38f0*/  @!P2 IMAD.IADD R107, R107, 0x1, -R2.reuse ;  /* 0x000000016b6ba824 */ /* 0x100fe200078e0a02 */
[----:B------:R-:W-:Y:S01]  /*3900*/  LOP3.LUT R120, R120, 0x800, R3, 0xf8, !PT ;  /* 0x0000080078787812 */ /* 0x000fe200078ef803 */
[--C-:B------:R-:W-:Y:S01]  /*3910*/  @!P4 IMAD.IADD R109, R109, 0x1, -R2.reuse ;  /* 0x000000016d6dc824 */ /* 0x100fe200078e0a02 */
[----:B------:R-:W2:Y:S01]  /*3920*/  LDL R27, [R1+0x2b8] ;  /* 0x0002b800011b7983 */ /* 0x000ea20000100800 */
[----:B------:R-:W-:-:S03]  /*3930*/  @!P5 IMAD.IADD R111, R111, 0x1, -R2 ;  /* 0x000000016f6fd824 */ /* 0x000fc600078e0a02 */
[----:B------:R-:W2:Y:S01]  /*3940*/  LDL R2, [R1+0x2b4] ;  /* 0x0002b40001027983 */ /* 0x000ea20000100800 */
[----:B-----5:R-:W-:-:S03]  /*3950*/  ISETP.GE.AND P1, PT, R36, RZ, PT ;  /* 0x000000ff2400720c */ /* 0x020fc60003f26270 */
[----:B------:R-:W5:Y:S04]  /*3960*/  LDL R3, [R1+0x2bc] ;  /* 0x0002bc0001037983 */ /* 0x000f680000100800 */
[----:B------:R-:W5:Y:S04]  /*3970*/  LDL R36, [R1+0x2c0] ;  /* 0x0002c00001247983 */ /* 0x000f680000100800 */
[----:B------:R-:W5:Y:S01]  /*3980*/  LDL R24, [R1+0x2c4] ;  /* 0x0002c40001187983 */ /* 0x000f620000100800 */
[----:B---3--:R-:W-:Y:S01]  /*3990*/  ISETP.GE.AND P2, PT, R25, RZ, PT ;  /* 0x000000ff1900720c */ /* 0x008fe20003f46270 */
[----:B------:R-:W-:Y:S01]  /*39a0*/  @!P3 IMAD.IADD R5, R5, 0x1, -R26 ;  /* 0x000000010505b824 */ /* 0x000fe200078e0a1a */
[----:B----4-:R-:W-:Y:S01]  /*39b0*/  ISETP.GE.AND P4, PT, R117, RZ, PT ;  /* 0x000000ff7500720c */ /* 0x010fe20003f86270 */
[----:B------:R-:W3:Y:S01]  /*39c0*/  LDL R25, [R1+0x2c8] ;  /* 0x0002c80001197983 */ /* 0x000ee20000100800 */
[----:B------:R-:W-:Y:S01]  /*39d0*/  ISETP.GE.AND P3, PT, R118, RZ, PT ;  /* 0x000000ff7600720c */ /* 0x000fe20003f66270 */
[----:B------:R-:W-:-:S02]  /*39e0*/  @!P1 IMAD.MOV R112, RZ, RZ, -R112 ;  /* 0x000000ffff709224 */ /* 0x000fc400078e0a70 */
[----:B------:R-:W4:Y:S01]  /*39f0*/  LDL R26, [R1+0x2b0] ;  /* 0x0002b000011a7983 */ /* 0x000f220000100800 */
[----:B------:R-:W-:Y:S01]  /*3a00*/  ISETP.GE.AND P5, PT, R119, RZ, PT ;  /* 0x000000ff7700720c */ /* 0x000fe20003fa6270 */
[----:B------:R-:W-:Y:S02]  /*3a10*/  @!P0 IMAD.MOV R110, RZ, RZ, -R110 ;  /* 0x000000ffff6e8224 */ /* 0x000fe400078e0a6e */
[----:B------:R-:W3:Y:S01]  /*3a20*/  LDL.LU R117, [R1+0x3b4] ;  /* 0x0003b40001757983 */ /* 0x000ee20000300800 */
[----:B------:R-:W-:-:S03]  /*3a30*/  ISETP.GE.AND P1, PT, R115, RZ, PT ;  /* 0x000000ff7300720c */ /* 0x000fc60003f26270 */
[----:B------:R-:W4:Y:S01]  /*3a40*/  LDL.LU R118, [R1+0x3b0] ;  /* 0x0003b00001767983 */ /* 0x000f220000300800 */
[----:B------:R-:W-:-:S03]  /*3a50*/  ISETP.GE.AND P0, PT, R4, RZ, PT ;  /* 0x000000ff0400720c */ /* 0x000fc60003f06270 */
[----:B------:R-:W4:Y:S04]  /*3a60*/  LDL.LU R119, [R1+0x3ac] ;  /* 0x0003ac0001777983 */ /* 0x000f280000300800 */
[----:B------:R-:W4:Y:S04]  /*3a70*/  LDL.LU R115, [R1+0x3a8] ;  /* 0x0003a80001737983 */ /* 0x000f280000300800 */
[----:B------:R-:W4:Y:S01]  /*3a80*/  LDL.LU R4, [R1+0x3a4] ;  /* 0x0003a40001047983 */ /* 0x000f220000300800 */
[----:B------:R-:W-:Y:S02]  /*3a90*/  @!P4 IMAD.MOV R106, RZ, RZ, -R106 ;  /* 0x000000ffff6ac224 */ /* 0x000fe400078e0a6a */
[----:B------:R-:W-:-:S02]  /*3aa0*/  @!P3 IMAD.MOV R104, RZ, RZ, -R104 ;  /* 0x000000ffff68b224 */ /* 0x000fc400078e0a68 */
[----:B------:R-:W-:Y:S02]  /*3ab0*/  @!P5 IMAD.MOV R86, RZ, RZ, -R86 ;  /* 0x000000ffff56d224 */ /* 0x000fe400078e0a56 */
[----:B------:R-:W-:Y:S02]  /*3ac0*/  @!P1 IMAD.MOV R84, RZ, RZ, -R84 ;  /* 0x000000ffff549224 */ /* 0x000fe400078e0a54 */
[----:B------:R-:W-:Y:S02]  /*3ad0*/  @!P0 IMAD.MOV R82, RZ, RZ, -R82 ;  /* 0x000000ffff528224 */ /* 0x000fe400078e0a52 */
[----:B------:R-:W-:Y:S01]  /*3ae0*/  @!P2 IMAD.MOV R108, RZ, RZ, -R108 ;  /* 0x000000ffff6ca224 */ /* 0x000fe200078e0a6c */
[----:B--2---:R-:W-:Y:S02]  /*3af0*/  ISETP.GE.AND P3, PT, R27, RZ, PT ;  /* 0x000000ff1b00720c */ /* 0x004fe40003f66270 */
[----:B------:R-:W-:Y:S02]  /*3b00*/  ISETP.GE.AND P4, PT, R2, RZ, PT ;  /* 0x000000ff0200720c */ /* 0x000fe40003f86270 */
[----:B-----5:R-:W-:-:S02]  /*3b10*/  ISETP.GE.AND P5, PT, R3, RZ, PT ;  /* 0x000000ff0300720c */ /* 0x020fc40003fa6270 */
[----:B------:R-:W-:Y:S02]  /*3b20*/  ISETP.GE.AND P1, PT, R36, RZ, PT ;  /* 0x000000ff2400720c */ /* 0x000fe40003f26270 */
[----:B------:R-:W-:-:S07]  /*3b30*/  ISETP.GE.AND P0, PT, R24, RZ, PT ;  /* 0x000000ff1800720c */ /* 0x000fce0003f06270 */
[----:B------:R-:W-:Y:S02]  /*3b40*/  @!P4 IMAD.MOV R78, RZ, RZ, -R78 ;  /* 0x000000ffff4ec224 */ /* 0x000fe400078e0a4e */
[----:B------:R-:W-:Y:S02]  /*3b50*/  @!P3 IMAD.MOV R76, RZ, RZ, -R76 ;  /* 0x000000ffff4cb224 */ /* 0x000fe400078e0a4c */
[----:B------:R-:W-:Y:S02]  /*3b60*/  @!P5 IMAD.MOV R70, RZ, RZ, -R70 ;  /* 0x000000ffff46d224 */ /* 0x000fe400078e0a46 */
[----:B------:R-:W-:Y:S02]  /*3b70*/  @!P1 IMAD.MOV R68, RZ, RZ, -R68 ;  /* 0x000000ffff449224 */ /* 0x000fe400078e0a44 */
[----:B------:R-:W-:Y:S01]  /*3b80*/  @!P0 IMAD.MOV R50, RZ, RZ, -R50 ;  /* 0x000000ffff328224 */ /* 0x000fe200078e0a32 */
[----:B---3--:R-:W-:Y:S02]  /*3b90*/  ISETP.GE.AND P0, PT, R117, RZ, PT ;  /* 0x000000ff7500720c */ /* 0x008fe40003f06270 */
[----:B----4-:R-:W-:-:S02]  /*3ba0*/  ISETP.GE.AND P1, PT, R118, RZ, PT ;  /* 0x000000ff7600720c */ /* 0x010fc40003f26270 */
[----:B------:R-:W-:Y:S02]  /*3bb0*/  ISETP.GE.AND P5, PT, R119, RZ, PT ;  /* 0x000000ff7700720c */ /* 0x000fe40003fa6270 */
[----:B------:R-:W-:Y:S02]  /*3bc0*/  ISETP.GE.AND P3, PT, R115, RZ, PT ;  /* 0x000000ff7300720c */ /* 0x000fe40003f66270 */
[----:B------:R-:W-:Y:S02]  /*3bd0*/  ISETP.GE.AND P4, PT, R4, RZ, PT ;  /* 0x000000ff0400720c */ /* 0x000fe40003f86270 */
[----:B------:R-:W2:Y:S04]  /*3be0*/  LDL.LU R4, [R1+0x3a0] ;  /* 0x0003a00001047983 */ /* 0x000ea80000300800 */
[----:B------:R-:W3:Y:S04]  /*3bf0*/  LDL.LU R115, [R1+0x39c] ;  /* 0x00039c0001737983 */ /* 0x000ee80000300800 */
[----:B------:R-:W4:Y:S04]  /*3c00*/  LDL.LU R119, [R1+0x398] ;  /* 0x0003980001777983 */ /* 0x000f280000300800 */
[----:B------:R-:W5:Y:S04]  /*3c10*/  LDL.LU R118, [R1+0x394] ;  /* 0x0003940001767983 */ /* 0x000f680000300800 */
[----:B------:R-:W4:Y:S01]  /*3c20*/  LDL.LU R117, [R1+0x390] ;  /* 0x0003900001757983 */ /* 0x000f220000300800 */
[----:B------:R-:W-:-:S13]  /*3c30*/  ISETP.GE.AND P2, PT, R26, RZ, PT ;  /* 0x000000ff1a00720c */ /* 0x000fda0003f46270 */
[----:B------:R-:W-:Y:S01]  /*3c40*/  @!P2 IMAD.MOV R80, RZ, RZ, -R80 ;  /* 0x000000ffff50a224 */ /* 0x000fe200078e0a50 */
[----:B------:R-:W-:Y:S01]  /*3c50*/  ISETP.GE.AND P2, PT, R25, RZ, PT ;  /* 0x000000ff1900720c */ /* 0x000fe20003f46270 */
[----:B------:R-:W-:Y:S01]  /*3c60*/  @!P4 IMAD.MOV R46, RZ, RZ, -R46 ;  /* 0x000000ffff2ec224 */ /* 0x000fe200078e0a2e */
[----:B------:R-:W-:Y:S01]  /*3c70*/  ISETP.GE.AND P4, PT, R102, RZ, PT ;  /* 0x000000ff6600720c */ /* 0x000fe20003f86270 */
[----:B------:R-:W-:Y:S01]  /*3c80*/  @!P3 IMAD.MOV R44, RZ, RZ, -R44 ;  /* 0x000000ffff2cb224 */ /* 0x000fe200078e0a2c */
[----:B------:R-:W-:Y:S01]  /*3c90*/  ISETP.GE.AND P3, PT, R101, RZ, PT ;  /* 0x000000ff6500720c */ /* 0x000fe20003f66270 */
[----:B------:R-:W-:Y:S01]  /*3ca0*/  @!P5 IMAD.MOV R38, RZ, RZ, -R38 ;  /* 0x000000ffff26d224 */ /* 0x000fe200078e0a26 */
[----:B------:R-:W-:-:S07]  /*3cb0*/  ISETP.GE.AND P5, PT, R100, RZ, PT ;  /* 0x000000ff6400720c */ /* 0x000fce0003fa6270 */
[----:B------:R-:W-:Y:S01]  /*3cc0*/  @!P2 IMAD.MOV R48, RZ, RZ, -R48 ;  /* 0x000000ffff30a224 */ /* 0x000fe200078e0a30 */
[----:B------:R-:W-:Y:S01]  /*3cd0*/  ISETP.GE.AND P2, PT, R103, RZ, PT ;  /* 0x000000ff6700720c */ /* 0x000fe20003f46270 */
        /* <DEDUP_REMOVED lines=9> */
[----:B------:R-:W5:Y:S03]  /*3d70*/  LDL.LU R103, [R1+0x38c] ;  /* 0x00038c0001677983 */ /* 0x000f660000300800 */
        /* <DEDUP_REMOVED lines=10> */
[----:B------:R-:W5:Y:S01]  /*3e20*/  LDL.LU R102, [R1+0x388] ;  /* 0x0003880001667983 */ /* 0x000f620000300800 */
[----:B------:R-:W-:-:S03]  /*3e30*/  ISETP.GE.AND P3, PT, R73, RZ, PT ;  /* 0x000000ff4900720c */ /* 0x000fc60003f66270 */
[----:B------:R-:W-:Y:S01]  /*3e40*/  @!P2 IMAD.MOV R15, RZ, RZ, -R15 ;  /* 0x000000ffff0fa224 */ /* 0x000fe200078e0a0f */
[----:B------:R-:W-:Y:S01]  /*3e50*/  ISETP.GE.AND P2, PT, R75, RZ, PT ;  /* 0x000000ff4b00720c */ /* 0x000fe20003f46270 */
[----:B------:R-:W-:Y:S01]  /*3e60*/  @!P5 IMAD.MOV R9, RZ, RZ, -R9 ;  /* 0x000000ffff09d224 */ /* 0x000fe200078e0a09 */
[----:B------:R-:W-:Y:S01]  /*3e70*/  ISETP.GE.AND P5, PT, R72, RZ, PT ;  /* 0x000000ff4800720c */ /* 0x000fe20003fa6270 */
[----:B------:R-:W5:Y:S01]  /*3e80*/  LDL.LU R101, [R1+0x384] ;  /* 0x0003840001657983 */ /* 0x000f620000300800 */
[----:B------:R-:W-:-:S03]  /*3e90*/  @!P1 IMAD.MOV R7, RZ, RZ, -R7 ;  /* 0x000000ffff079224 */ /* 0x000fc600078e0a07 */
[----:B------:R-:W5:Y:S01]  /*3ea0*/  LDL.LU R100, [R1+0x380] ;  /* 0x0003800001647983 */ /* 0x000f620000300800 */
[----:B------:R-:W-:-:S03]  /*3eb0*/  ISETP.GE.AND P1, PT, R67, RZ, PT ;  /* 0x000000ff4300720c */ /* 0x000fc60003f26270 */
[----:B------:R-:W5:Y:S01]  /*3ec0*/  LDL.LU R99, [R1+0x37c] ;  /* 0x00037c0001637983 */ /* 0x000f620000300800 */
[----:B------:R-:W-:-:S03]  /*3ed0*/  @!P0 IMAD.MOV R6, RZ, RZ, -R6 ;  /* 0x000000ffff068224 */ /* 0x000fc600078e0a06 */
[----:B------:R-:W5:Y:S01]  /*3ee0*/  LDL.LU R98, [R1+0x378] ;  /* 0x0003780001627983 */ /* 0x000f620000300800 */
[----:B------:R-:W-:Y:S01]  /*3ef0*/  ISETP.GE.AND P0, PT, R66, RZ, PT ;  /* 0x000000ff4200720c */ /* 0x000fe20003f06270 */
[----:B------:R-:W-:Y:S02]  /*3f00*/  @!P2 IMAD.MOV R8, RZ, RZ, -R8 ;  /* 0x000000ffff08a224 */ /* 0x000fe400078e0a08 */
[----:B------:R-:W5:Y:S01]  /*3f10*/  LDL.LU R97, [R1+0x374] ;  /* 0x0003740001617983 */ /* 0x000f620000300800 */
[----:B------:R-:W-:Y:S01]  /*3f20*/  ISETP.GE.AND P2, PT, R65, RZ, PT ;  /* 0x000000ff4100720c */ /* 0x000fe20003f46270 */
[----:B------:R-:W-:Y:S02]  /*3f30*/  @!P4 IMAD.MOV R10, RZ, RZ, -R10 ;  /* 0x000000ffff0ac224 */ /* 0x000fe400078e0a0a */
[----:B------:R-:W5:Y:S01]  /*3f40*/  LDL.LU R96, [R1+0x370] ;  /* 0x0003700001607983 */ /* 0x000f620000300800 */
[----:B------:R-:W-:Y:S01]  /*3f50*/  ISETP.GE.AND P4, PT, R64, RZ, PT ;  /* 0x000000ff4000720c */ /* 0x000fe20003f86270 */
[----:B------:R-:W-:-:S02]  /*3f60*/  @!P3 IMAD.MOV R12, RZ, RZ, -R12 ;  /* 0x000000ffff0cb224 */ /* 0x000fc400078e0a0c */
[----:B------:R-:W5:Y:S01]  /*3f70*/  LDL.LU R91, [R1+0x36c] ;  /* 0x00036c00015b7983 */ /* 0x000f620000300800 */
[----:B------:R-:W-:Y:S01]  /*3f80*/  ISETP.GE.AND P3, PT, R59, RZ, PT ;  /* 0x000000ff3b00720c */ /* 0x000fe20003f66270 */
[----:B------:R-:W-:Y:S02]  /*3f90*/  @!P5 IMAD.MOV R14, RZ, RZ, -R14 ;  /* 0x000000ffff0ed224 */ /* 0x000fe400078e0a0e */
[----:B------:R-:W5:Y:S01]  /*3fa0*/  LDL.LU R90, [R1+0x368] ;  /* 0x00036800015a7983 */ /* 0x000f620000300800 */
[----:B------:R-:W-:-:S03]  /*3fb0*/  ISETP.GE.AND P5, PT, R58, RZ, PT ;  /* 0x000000ff3a00720c */ /* 0x000fc60003fa6270 */
[----:B------:R-:W5:Y:S04]  /*3fc0*/  LDL.LU R89, [R1+0x364] ;  /* 0x0003640001597983 */ /* 0x000f680000300800 */
[----:B------:R-:W5:Y:S04]  /*3fd0*/  LDL.LU R88, [R1+0x360] ;  /* 0x0003600001587983 */ /* 0x000f680000300800 */
[----:B------:R-:W5:Y:S04]  /*3fe0*/  LDL.LU R75, [R1+0x35c] ;  /* 0x00035c00014b7983 */ /* 0x000f680000300800 */
[----:B------:R-:W5:Y:S04]  /*3ff0*/  LDL.LU R74, [R1+0x358] ;  /* 0x00035800014a7983 */ /* 0x000f680000300800 */
[----:B------:R-:W5:Y:S04]  /*4000*/  LDL.LU R73, [R1+0x354] ;  /* 0x0003540001497983 */ /* 0x000f680000300800 */
[----:B------:R-:W5:Y:S04]  /*4010*/  LDL.LU R72, [R1+0x350] ;  /* 0x0003500001487983 */ /* 0x000f680000300800 */
        /* <DEDUP_REMOVED lines=23> */
[----:B------:R-:W5:Y:S01]  /*4190*/  LDL.LU R40, [R1+0x320] ;  /* 0x0003200001287983 */ /* 0x000f620000300800 */
        /* <DEDUP_REMOVED lines=9> */
[----:B------:R-:W-:-:S05]  /*4230*/  ISETP.GE.AND P4, PT, R60, RZ, PT ;  /* 0x000000ff3c00720c */ /* 0x000fca0003f86270 */
[----:B------:R-:W-:Y:S01]  /*4240*/  @!P1 IMAD.MOV R49, RZ, RZ, -R49 ;  /* 0x000000ffff319224 */ /* 0x000fe200078e0a31 */
[----:B------:R-:W-:Y:S01]  /*4250*/  ISETP.GE.AND P1, PT, R53, RZ, PT ;  /* 0x000000ff3500720c */ /* 0x000fe20003f26270 */
[----:B------:R-:W-:Y:S01]  /*4260*/  @!P0 IMAD.MOV R51, RZ, RZ, -R51 ;  /* 0x000000ffff338224 */ /* 0x000fe200078e0a33 */
[----:B------:R-:W-:Y:S01]  /*4270*/  ISETP.GE.AND P0, PT, R94, RZ, PT ;  /* 0x000000ff5e00720c */ /* 0x000fe20003f06270 */
[----:B------:R-:W0:Y:S01]  /*4280*/  S2R R125, SR_TID.X ;  /* 0x00000000007d7919 */ /* 0x000e220000002100 */
[----:B------:R-:W-:Y:S01]  /*4290*/  @!P3 IMAD.MOV R77, RZ, RZ, -R77 ;  /* 0x000000ffff4db224 */ /* 0x000fe200078e0a4d */
[----:B------:R-:W-:Y:S01]  /*42a0*/  ISETP.GE.AND P3, PT, R63, RZ, PT ;  /* 0x000000ff3f00720c */ /* 0x000fe20003f66270 */
[----:B------:R-:W-:Y:S01]  /*42b0*/  @!P5 IMAD.MOV R47, RZ, RZ, -R47 ;  /* 0x000000ffff2fd224 */ /* 0x000fe200078e0a2f */
[----:B------:R-:W-:Y:S01]  /*42c0*/  ISETP.GE.AND P5, PT, R52, RZ, PT ;  /* 0x000000ff3400720c */ /* 0x000fe20003fa6270 */
[----:B------:R-:W-:Y:S01]  /*42d0*/  @!P2 IMAD.MOV R69, RZ, RZ, -R69 ;  /* 0x000000ffff45a224 */ /* 0x000fe200078e0a45 */
[----:B------:R-:W-:Y:S01]  /*42e0*/  ISETP.GE.AND P2, PT, R95, RZ, PT ;  /* 0x000000ff5f00720c */ /* 0x000fe20003f46270 */
[----:B------:R-:W-:-:S03]  /*42f0*/  @!P4 IMAD.MOV R71, RZ, RZ, -R71 ;  /* 0x000000ffff47c224 */ /* 0x000fc600078e0a47 */
[----:B------:R-:W-:Y:S01]  /*4300*/  @!P1 IMAD.MOV R81, RZ, RZ, -R81 ;  /* 0x000000ffff519224 */ /* 0x000fe200078e0a51 */
[----:B------:R-:W-:Y:S01]  /*4310*/  ISETP.GE.AND P1, PT, R55, RZ, PT ;  /* 0x000000ff3700720c */ /* 0x000fe20003f26270 */
[----:B------:R-:W-:Y:S01]  /*4320*/  @!P0 IMAD.MOV R83, RZ, RZ, -R83 ;  /* 0x000000ffff538224 */ /* 0x000fe200078e0a53 */
[----:B------:R-:W-:Y:S02]  /*4330*/  ISETP.GE.AND P0, PT, R124, RZ, PT ;  /* 0x000000ff7c00720c */ /* 0x000fe40003f06270 */
[----:B------:R-:W-:Y:S01]  /*4340*/  ISETP.GE.AND P4, PT, R62, RZ, PT ;  /* 0x000000ff3e00720c */ /* 0x000fe20003f86270 */
[----:B------:R-:W-:Y:S01]  /*4350*/  @!P3 IMAD.MOV R105, RZ, RZ, -R105 ;  /* 0x000000ffff69b224 */ /* 0x000fe200078e0a69 */
[----:B------:R-:W-:Y:S01]  /*4360*/  ISETP.NE.AND P3, PT, RZ, c[0x0][0x17c], PT ;  /* 0x00005f00ff007a0c */ /* 0x000fe20003f65270 */
[----:B------:R-:W-:Y:S01]  /*4370*/  @!P5 IMAD.MOV R79, RZ, RZ, -R79 ;  /* 0x000000ffff4fd224 */ /* 0x000fe200078e0a4f */
[----:B------:R-:W-:Y:S01]  /*4380*/  LOP3.LUT R2, RZ, c[0x0][0x17c], RZ, 0x33, !PT ;  /* 0x00005f00ff027a12 */ /* 0x000fe200078e33ff */
[----:B------:R-:W-:-:S04]  /*4390*/  @!P2 IMAD.MOV R85, RZ, RZ, -R85 ;  /* 0x000000ffff55a224 */ /* 0x000fc800078e0a55 */
[----:B------:R-:W-:Y:S01]  /*43a0*/  @!P1 IMAD.MOV R109, RZ, RZ, -R109 ;  /* 0x000000ffff6d9224 */ /* 0x000fe200078e0a6d */
[----:B------:R-:W-:Y:S01]  /*43b0*/  ISETP.GE.AND P1, PT, R116, RZ, PT ;  /* 0x000000ff7400720c */ /* 0x000fe20003f26270 */
[----:B------:R-:W-:Y:S01]  /*43c0*/  @!P0 IMAD.MOV R111, RZ, RZ, -R111 ;  /* 0x000000ffff6f8224 */ /* 0x000fe200078e0a6f */
[----:B------:R-:W-:Y:S01]  /*43d0*/  ISETP.NE.AND P0, PT, RZ, c[0x0][0x178], PT ;  /* 0x00005e00ff007a0c */ /* 0x000fe20003f05270 */
[----:B------:R-:W-:Y:S01]  /*43e0*/  @!P4 IMAD.MOV R87, RZ, RZ, -R87 ;  /* 0x000000ffff57c224 */ /* 0x000fe200078e0a57 */
[----:B------:R-:W-:Y:S02]  /*43f0*/  ISETP.GE.AND P5, PT, R54, RZ, PT ;  /* 0x000000ff3600720c */ /* 0x000fe40003fa6270 */
[----:B------:R-:W-:Y:S02]  /*4400*/  ISETP.GE.AND P2, PT, R122, RZ, PT ;  /* 0x000000ff7a00720c */ /* 0x000fe40003f46270 */
[----:B------:R-:W-:Y:S02]  /*4410*/  ISETP.GE.AND P4, PT, R121, RZ, PT ;  /* 0x000000ff7900720c */ /* 0x000fe40003f86270 */
[----:B0-----:R-:W-:-:S02]  /*4420*/  SHF.R.U32.HI R125, RZ, 0x7, R125 ;  /* 0x00000007ff7d7819 */ /* 0x001fc4000001167d */
[C---:B------:R-:W-:Y:S02]  /*4430*/  SEL R112, R2.reuse, R112, !P3 ;  /* 0x0000007002707207 */ /* 0x040fe40005800000 */
[----:B------:R-:W-:Y:S02]  /*4440*/  SEL R110, R2, R110, !P3 ;  /* 0x0000006e026e7207 */ /* 0x000fe40005800000 */
[----:B------:R-:W-:Y:S01]  /*4450*/  SGXT.U32 R125, R125, 0x2 ;  /* 0x000000027d7d781a */ /* 0x000fe20000000000 */
[----:B------:R-:W-:Y:S01]  /*4460*/  IMAD R112, R112, c[0x0][0x190], RZ ;  /* 0x0000640070707a24 */ /* 0x000fe200078e02ff */
[----:B------:R-:W-:Y:S01]  /*4470*/  SEL R108, R2, R108, !P3 ;  /* 0x0000006c026c7207 */ /* 0x000fe20005800000 */
[----:B------:R-:W-:Y:S01]  /*4480*/  IMAD R110, R110, c[0x0][0x190], RZ ;  /* 0x000064006e6e7a24 */ /* 0x000fe200078e02ff */
[C---:B------:R-:W-:Y:S01]  /*4490*/  SEL R106, R2.reuse, R106, !P3 ;  /* 0x0000006a026a7207 */ /* 0x040fe20005800000 */
[----:B------:R-:W-:Y:S01]  /*44a0*/  @!P1 IMAD.MOV R5, RZ, RZ, -R5 ;  /* 0x000000ffff059224 */ /* 0x000fe200078e0a05 */
[----:B------:R-:W-:Y:S01]  /*44b0*/  SEL R104, R2, R104, !P3 ;  /* 0x0000006802687207 */ /* 0x000fe20005800000 */
[----:B------:R-:W-:Y:S01]  /*44c0*/  IMAD R24, R125, c[0x0][0x188], RZ ;  /* 0x000062007d187a24 */ /* 0x000fe200078e02ff */
[----:B------:R-:W-:Y:S01]  /*44d0*/  @!P0 LOP3.LUT R5, RZ, c[0x0][0x178], RZ, 0x33, !PT ;  /* 0x00005e00ff058a12 */ /* 0x000fe200078e33ff */
[----:B------:R-:W-:-:S02]  /*44e0*/  @!P5 IMAD.MOV R107, RZ, RZ, -R107 ;  /* 0x000000ffff6bd224 */ /* 0x000fc400078e0a6b */
[----:B------:R-:W-:Y:S02]  /*44f0*/  @!P2 IMAD.MOV R113, RZ, RZ, -R113 ;  /* 0x000000ffff71a224 */ /* 0x000fe400078e0a71 */
[----:B------:R-:W-:Y:S02]  /*4500*/  @!P4 IMAD.MOV R114, RZ, RZ, -R114 ;  /* 0x000000ffff72c224 */ /* 0x000fe400078e0a72 */
[----:B------:R-:W-:Y:S01]  /*4510*/  IMAD R108, R108, c[0x0][0x190], RZ ;  /* 0x000064006c6c7a24 */ /* 0x000fe200078e02ff */
[----:B------:R-:W-:Y:S01]  /*4520*/  SEL R86, R2, R86, !P3 ;  /* 0x0000005602567207 */ /* 0x000fe20005800000 */
[----:B------:R-:W-:Y:S01]  /*4530*/  IMAD R106, R106, c[0x0][0x190], RZ ;  /* 0x000064006a6a7a24 */ /* 0x000fe200078e02ff */
[----:B------:R-:W-:Y:S01]  /*4540*/  SEL R84, R2, R84, !P3 ;  /* 0x0000005402547207 */ /* 0x000fe20005800000 */
[----:B------:R-:W-:Y:S02]  /*4550*/  IMAD R104, R104, c[0x0][0x190], RZ ;  /* 0x0000640068687a24 */ /* 0x000fe400078e02ff */
[----:B------:R-:W-:Y:S01]  /*4560*/  IMAD R5, R5, c[0x0][0x184], RZ ;  /* 0x0000610005057a24 */ /* 0x000fe200078e02ff */
[----:B------:R-:W-:-:S02]  /*4570*/  SEL R82, R2, R82, !P3 ;  /* 0x0000005202527207 */ /* 0x000fc40005800000 */
[C---:B------:R-:W-:Y:S02]  /*4580*/  SEL R80, R2.reuse, R80, !P3 ;  /* 0x0000005002507207 */ /* 0x040fe40005800000 */
[C---:B------:R-:W-:Y:S02]  /*4590*/  SEL R78, R2.reuse, R78, !P3 ;  /* 0x0000004e024e7207 */ /* 0x040fe40005800000 */
[C---:B------:R-:W-:Y:S02]  /*45a0*/  SEL R76, R2.reuse, R76, !P3 ;  /* 0x0000004c024c7207 */ /* 0x040fe40005800000 */
[C---:B------:R-:W-:Y:S02]  /*45b0*/  SEL R70, R2.reuse, R70, !P3 ;  /* 0x0000004602467207 */ /* 0x040fe40005800000 */
[C---:B------:R-:W-:Y:S02]  /*45c0*/  SEL R68, R2.reuse, R68, !P3 ;  /* 0x0000004402447207 */ /* 0x040fe40005800000 */
        /* <DEDUP_REMOVED lines=13> */
[----:B--2---:R-:W-:Y:S01]  /*46a0*/  SHF.R.S32.HI R4, RZ, 0x7, R4 ;  /* 0x00000007ff047819 */ /* 0x004fe20000011404 */
[----:B---3--:R-:W-:Y:S01]  /*46b0*/  IMAD R3, R115, c[0x0][0x18c], RZ ;  /* 0x0000630073037a24 */ /* 0x008fe200078e02ff */
[----:B------:R-:W-:-:S03]  /*46c0*/  LEA R115, P1, R110, c[0x0][0x168], 0x1 ;  /* 0x00005a006e737a11 */ /* 0x000fc600078208ff */
[----:B------:R-:W-:Y:S01]  /*46d0*/  STL [R1], R4 ;  /* 0x0000000401007387 */ /* 0x000fe20000100800 */
[C---:B------:R-:W-:Y:S02]  /*46e0*/  SEL R15, R2.reuse, R15, !P3 ;  /* 0x0000000f020f7207 */ /* 0x040fe40005800000 */
[----:B------:R-:W-:Y:S01]  /*46f0*/  SEL R13, R2, R13, !P3 ;  /* 0x0000000d020d7207 */ /* 0x000fe20005800000 */
[----:B----4-:R-:W-:Y:S01]  /*4700*/  IMAD R24, R117, c[0x0][0x188], RZ ;  /* 0x0000620075187a24 */ /* 0x010fe200078e02ff */
[----:B------:R-:W-:Y:S02]  /*4710*/  LEA R117, P0, R112, c[0x0][0x168], 0x1 ;  /* 0x00005a0070757a11 */ /* 0x000fe400078008ff */
[C---:B------:R-:W-:Y:S02]  /*4720*/  SEL R11, R2.reuse, R11, !P3 ;  /* 0x0000000b020b7207 */ /* 0x040fe40005800000 */
[C---:B------:R-:W-:Y:S01]  /*4730*/  SEL R9, R2.reuse, R9, !P3 ;  /* 0x0000000902097207 */ /* 0x040fe20005800000 */
[----:B------:R0:W-:Y:S01]  /*4740*/  STL [R1+0x130], R117 ;  /* 0x0001307501007387 */ /* 0x0001e20000100800 */
[----:B------:R-:W-:-:S02]  /*4750*/  SEL R7, R2, R7, !P3 ;  /* 0x0000000702077207 */ /* 0x000fc40005800000 */
[C---:B------:R-:W-:Y:S01]  /*4760*/  SEL R6, R2.reuse, R6, !P3 ;  /* 0x0000000602067207 */ /* 0x040fe20005800000 */
[----:B------:R1:W-:Y:S01]  /*4770*/  STL [R1+0x1c8], R115 ;  /* 0x0001c87301007387 */ /* 0x0003e20000100800 */
        /* <DEDUP_REMOVED lines=31> */
[----:B------:R-:W-:Y:S02]  /*4970*/  SEL R114, R2, R114, !P3 ;  /* 0x0000007202727207 */ /* 0x000fe40005800000 */
[----:B------:R-:W-:Y:S01]  /*4980*/  LEA R116, P2, R108, c[0x0][0x168], 0x1 ;  /* 0x00005a006c747a11 */ /* 0x000fe200078408ff */
[----:B------:R-:W-:Y:S01]  /*4990*/  IMAD R86, R86, c[0x0][0x190], RZ ;  /* 0x0000640056567a24 */ /* 0x000fe200078e02ff */
[----:B0-----:R-:W-:Y:S01]  /*49a0*/  LEA R117, P3, R106, c[0x0][0x168], 0x1 ;  /* 0x00005a006a757a11 */ /* 0x001fe200078608ff */
[----:B------:R-:W-:Y:S01]  /*49b0*/  IMAD R84, R84, c[0x0][0x190], RZ ;  /* 0x0000640054547a24 */ /* 0x000fe200078e02ff */
[----:B-1----:R-:W-:-:S02]  /*49c0*/  LEA R115, P4, R104, c[0x0][0x168], 0x1 ;  /* 0x00005a0068737a11 */ /* 0x002fc400078808ff */
[C---:B------:R-:W-:Y:S01]  /*49d0*/  LEA R4, P6, R5.reuse, c[0x0][0x160], 0x1 ;  /* 0x0000580005047a11 */ /* 0x040fe200078c08ff */
[----:B------:R0:W-:Y:S01]  /*49e0*/  STL [R1+0x70], R116 ;  /* 0x0000707401007387 */ /* 0x0001e20000100800 */
[----:B------:R-:W-:Y:S02]  /*49f0*/  IMAD R82, R82, c[0x0][0x190], RZ ;  /* 0x0000640052527a24 */ /* 0x000fe400078e02ff */
[----:B------:R-:W-:Y:S01]  /*4a00*/  LEA.HI.X.SX32 R5, R5, c[0x0][0x164], 0x1, P6 ;  /* 0x0000590005057a11 */ /* 0x000fe200030f0eff */
[----:B------:R-:W-:Y:S01]  /*4a10*/  STL [R1+0x138], R117 ;  /* 0x0001387501007387 */ /* 0x000fe20000100800 */
[----:B------:R-:W-:-:S03]  /*4a20*/  LEA.HI.X.SX32 R112, R112, c[0x0][0x16c], 0x1, P0 ;  /* 0x00005b0070707a11 */ /* 0x000fc600000f0eff */
[----:B------:R1:W-:Y:S01]  /*4a30*/  STL [R1+0x1cc], R115 ;  /* 0x0001cc7301007387 */ /* 0x0003e20000100800 */
[----:B0-----:R-:W-:Y:S01]  /*4a40*/  LEA R116, P5, R86, c[0x0][0x168], 0x1 ;  /* 0x00005a0056747a11 */ /* 0x001fe200078a08ff */
[----:B------:R-:W-:Y:S02]  /*4a50*/  IMAD R80, R80, c[0x0][0x190], RZ ;  /* 0x0000640050507a24 */ /* 0x000fe400078e02ff */
[----:B------:R-:W-:Y:S01]  /*4a60*/  IMAD R78, R78, c[0x0][0x190], RZ ;  /* 0x000064004e4e7a24 */ /* 0x000fe200078e02ff */
[----:B-1----:R-:W-:Y:S01]  /*4a70*/  LEA R115, P6, R84, c[0x0][0x168], 0x1 ;  /* 0x00005a0054737a11 */ /* 0x002fe200078c08ff */
[----:B------:R0:W-:Y:S04]  /*4a80*/  STL [R1+0x78], R116 ;  /* 0x0000787401007387 */ /* 0x0001e80000100800 */
[----:B------:R1:W-:Y:S01]  /*4a90*/  STL [R1+0x140], R115 ;  /* 0x0001407301007387 */ /* 0x0003e20000100800 */
[----:B------:R-:W-:-:S03]  /*4aa0*/  IMAD R76, R76, c[0x0][0x190], RZ ;  /* 0x000064004c4c7a24 */ /* 0x000fc600078e02ff */
[----:B------:R2:W-:Y:S01]  /*4ab0*/  STL [R1+0x6c], R112 ;  /* 0x00006c7001007387 */ /* 0x0005e20000100800 */
[----:B0-----:R-:W-:Y:S02]  /*4ac0*/  LEA R116, P0, R82, c[0x0][0x168], 0x1 ;  /* 0x00005a0052747a11 */ /* 0x001fe400078008ff */
[----:B-1----:R-:W-:Y:S02]  /*4ad0*/  LEA.HI.X.SX32 R115, R110, c[0x0][0x16c], 0x1, P1 ;  /* 0x00005b006e737a11 */ /* 0x002fe400008f0eff */
[----:B------:R-:W-:Y:S02]  /*4ae0*/  LEA.HI.X.SX32 R110, R108, c[0x0][0x16c], 0x1, P2 ;  /* 0x00005b006c6e7a11 */ /* 0x000fe400010f0eff */
[----:B--2---:R-:W-:Y:S01]  /*4af0*/  LEA R112, P1, R80, c[0x0][0x168], 0x1 ;  /* 0x00005a0050707a11 */ /* 0x004fe200078208ff */
[----:B------:R-:W-:Y:S01]  /*4b00*/  STL [R1+0x1d0], R116 ;  /* 0x0001d07401007387 */ /* 0x000fe20000100800 */
[----:B------:R-:W-:Y:S01]  /*4b10*/  LEA R108, P2, R78, c[0x0][0x168], 0x1 ;  /* 0x00005a004e6c7a11 */ /* 0x000fe200078408ff */
[----:B------:R-:W-:Y:S01]  /*4b20*/  IMAD R70, R70, c[0x0][0x190], RZ ;  /* 0x0000640046467a24 */ /* 0x000fe200078e02ff */
[----:B------:R-:W-:Y:S01]  /*4b30*/  LEA.HI.X.SX32 R106, R106, c[0x0][0x16c], 0x1, P3 ;  /* 0x00005b006a6a7a11 */ /* 0x000fe200018f0eff */
[----:B------:R-:W-:Y:S01]  /*4b40*/  STL [R1+0x134], R115 ;  /* 0x0001347301007387 */ /* 0x000fe20000100800 */
[----:B------:R-:W-:-:S03]  /*4b50*/  IMAD R68, R68, c[0x0][0x190], RZ ;  /* 0x0000640044447a24 */ /* 0x000fc600078e02ff */
[----:B------:R-:W-:Y:S04]  /*4b60*/  STL [R1+0x80], R112 ;  /* 0x0000807001007387 */ /* 0x000fe80000100800 */
        /* <DEDUP_REMOVED lines=132> */
[----:B------:R-:W-:Y:S04]  /*53b0*/  STL [R1+0x17c], R15 ;  /* 0x00017c0f01007387 */ /* 0x000fe80000100800 */
[----:B------:R-:W-:Y:S01]  /*53c0*/  STL [R1+0xcc], R13 ;  /* 0x0000cc0d01007387 */ /* 0x000fe20000100800 */
[----:B------:R-:W-:-:S03]  /*53d0*/  IMAD R22, R22, c[0x0][0x190], RZ ;  /* 0x0000640016167a24 */ /* 0x000fc600078e02ff */
        /* <DEDUP_REMOVED lines=9> */
[----:B------:R-:W-:-:S03]  /*5470*/  LEA R8, P4, R22, c[0x0][0x168], 0x1 ;  /* 0x00005a0016087a11 */ /* 0x000fc600078808ff */
[----:B------:R-:W-:Y:S01]  /*5480*/  STL [R1+0x180], R9 ;  /* 0x0001800901007387 */ /* 0x000fe20000100800 */
[----:B------:R-:W-:-:S03]  /*5490*/  IMAD R30, R30, c[0x0][0x190], RZ ;  /* 0x000064001e1e7a24 */ /* 0x000fc600078e02ff */
[----:B------:R0:W-:Y:S04]  /*54a0*/  STL [R1+0xd8], R7 ;  /* 0x0000d80701007387 */ /* 0x0001e80000100800 */
[----:B------:R1:W-:Y:S01]  /*54b0*/  STL [R1+0x1c], R6 ;  /* 0x00001c0601007387 */ /* 0x0003e20000100800 */
[----:B0-----:R-:W-:-:S03]  /*54c0*/  LEA.HI.X.SX32 R7, R10, c[0x0][0x16c], 0x1, P5 ;  /* 0x00005b000a077a11 */ /* 0x001fc600028f0eff */
[----:B------:R0:W-:Y:S01]  /*54d0*/  STL [R1+0xdc], R8 ;  /* 0x0000dc0801007387 */ /* 0x0001e20000100800 */
[----:B-1----:R-:W-:-:S03]  /*54e0*/  LEA R6, P5, R28, c[0x0][0x168], 0x1 ;  /* 0x00005a001c067a11 */ /* 0x002fc600078a08ff */
[----:B------:R1:W-:Y:S01]  /*54f0*/  STL [R1+0x20], R7 ;  /* 0x0000200701007387 */ /* 0x0003e20000100800 */
[----:B------:R-:W-:-:S03]  /*5500*/  IMAD R32, R32, c[0x0][0x190], RZ ;  /* 0x0000640020207a24 */ /* 0x000fc600078e02ff */
[----:B------:R2:W-:Y:S01]  /*5510*/  STL [R1+0x18c], R6 ;  /* 0x00018c0601007387 */ /* 0x0005e20000100800 */
[----:B0-----:R-:W-:Y:S01]  /*5520*/  LEA.HI.X.SX32 R8, R12, c[0x0][0x16c], 0x1, P6 ;  /* 0x00005b000c087a11 */ /* 0x001fe200030f0eff */
[----:B------:R-:W-:Y:S01]  /*5530*/  IMAD R34, R34, c[0x0][0x190], RZ ;  /* 0x0000640022227a24 */ /* 0x000fe200078e02ff */
[----:B-1----:R-:W-:-:S03]  /*5540*/  LEA R7, P6, R30, c[0x0][0x168], 0x1 ;  /* 0x00005a001e077a11 */ /* 0x002fc600078c08ff */
[----:B------:R0:W-:Y:S01]  /*5550*/  STL [R1+0xc8], R8 ;  /* 0x0000c80801007387 */ /* 0x0001e20000100800 */
[----:B--2---:R-:W-:-:S03]  /*5560*/  LEA.HI.X.SX32 R6, R14, c[0x0][0x16c], 0x1, P0 ;  /* 0x00005b000e067a11 */ /* 0x004fc600000f0eff */
[----:B------:R1:W-:Y:S01]  /*5570*/  STL [R1+0xe4], R7 ;  /* 0x0000e40701007387 */ /* 0x0003e20000100800 */
[----:B------:R-:W-:-:S03]  /*5580*/  IMAD R37, R37, c[0x0][0x190], RZ ;  /* 0x0000640025257a24 */ /* 0x000fc600078e02ff */
[----:B------:R2:W-:Y:S01]  /*5590*/  STL [R1+0x38], R6 ;  /* 0x0000380601007387 */ /* 0x0005e20000100800 */
[----:B0-----:R-:W-:Y:S02]  /*55a0*/  LEA R8, P0, R32, c[0x0][0x168], 0x1 ;  /* 0x00005a0020087a11 */ /* 0x001fe400078008ff */
[----:B-1----:R-:W-:-:S03]  /*55b0*/  LEA.HI.X.SX32 R7, R16, c[0x0][0x16c], 0x1, P1 ;  /* 0x00005b0010077a11 */ /* 0x002fc600008f0eff */
[----:B------:R0:W-:Y:S01]  /*55c0*/  STL [R1+0x190], R8 ;  /* 0x0001900801007387 */ /* 0x0001e20000100800 */
[----:B--2---:R-:W-:-:S03]  /*55d0*/  LEA R6, P1, R34, c[0x0][0x168], 0x1 ;  /* 0x00005a0022067a11 */ /* 0x004fc600078208ff */
        /* <DEDUP_REMOVED lines=38> */
[----:B------:R1:W-:Y:S04]  /*5840*/  STL [R1+0x104], R7 ;  /* 0x0001040701007387 */ /* 0x0003e80000100800 */
[----:B------:R2:W-:Y:S01]  /*5850*/  STL [R1+0x4c], R6 ;  /* 0x00004c0601007387 */ /* 0x0005e20000100800 */
[----:B0-----:R-:W-:Y:S02]  /*5860*/  LEA R8, P2, R71, c[0x0][0x168], 0x1 ;  /* 0x00005a0047087a11 */ /* 0x001fe400078408ff */
[----:B-1----:R-:W-:Y:S01]  /*5870*/  LEA.HI.X.SX32 R7, R39, c[0x0][0x16c], 0x1, P3 ;  /* 0x00005b0027077a11 */ /* 0x002fe200018f0eff */
[----:B------:R-:W-:Y:S01]  /*5880*/  IMAD R79, R79, c[0x0][0x190], RZ ;  /* 0x000064004f4f7a24 */ /* 0x000fe200078e02ff */
[----:B--2---:R-:W-:Y:S01]  /*5890*/  LEA R6, P3, R77, c[0x0][0x168], 0x1 ;  /* 0x00005a004d067a11 */ /* 0x004fe200078608ff */
[----:B------:R0:W-:Y:S01]  /*58a0*/  STL [R1+0x1a0], R8 ;  /* 0x0001a00801007387 */ /* 0x0001e20000100800 */
[----:B------:R-:W-:-:S03]  /*58b0*/  IMAD R81, R81, c[0x0][0x190], RZ ;  /* 0x0000640051517a24 */ /* 0x000fc600078e02ff */
[----:B------:R-:W-:Y:S04]  /*58c0*/  STL [R1+0x1f8], R6 ;  /* 0x0001f80601007387 */ /* 0x000fe80000100800 */
[----:B------:R1:W-:Y:S01]  /*58d0*/  STL [R1+0x50], R7 ;  /* 0x0000500701007387 */ /* 0x0003e20000100800 */
[----:B------:R-:W-:Y:S01]  /*58e0*/  IMAD R83, R83, c[0x0][0x190], RZ ;  /* 0x0000640053537a24 */ /* 0x000fe200078e02ff */
[----:B0-----:R-:W-:Y:S02]  /*58f0*/  LEA.HI.X.SX32 R8, R47, c[0x0][0x16c], 0x1, P5 ;  /* 0x00005b002f087a11 */ /* 0x001fe400028f0eff */
[----:B-1----:R-:W-:Y:S02]  /*5900*/  LEA.HI.X.SX32 R7, R45, c[0x0][0x16c], 0x1, P4 ;  /* 0x00005b002d077a11 */ /* 0x002fe400020f0eff */
[----:B------:R-:W-:-:S03]  /*5910*/  LEA R6, P4, R79, c[0x0][0x168], 0x1 ;  /* 0x00005a004f067a11 */ /* 0x000fc600078808ff */
[----:B------:R0:W-:Y:S01]  /*5920*/  STL [R1+0x198], R7 ;  /* 0x0001980701007387 */ /* 0x0001e20000100800 */
[----:B------:R-:W-:-:S03]  /*5930*/  IMAD R85, R85, c[0x0][0x190], RZ ;  /* 0x0000640055557a24 */ /* 0x000fc600078e02ff */
[----:B------:R1:W-:Y:S01]  /*5940*/  STL [R1+0x10c], R6 ;  /* 0x00010c0601007387 */ /* 0x0003e20000100800 */
[----:B0-----:R-:W-:-:S03]  /*5950*/  LEA R7, P5, R81, c[0x0][0x168], 0x1 ;  /* 0x00005a0051077a11 */ /* 0x001fc600078a08ff */
[----:B------:R0:W-:Y:S01]  /*5960*/  STL [R1+0x54], R8 ;  /* 0x0000540801007387 */ /* 0x0001e20000100800 */
[----:B-1----:R-:W-:-:S03]  /*5970*/  LEA.HI.X.SX32 R6, R49, c[0x0][0x16c], 0x1, P6 ;  /* 0x00005b0031067a11 */ /* 0x002fc600030f0eff */
        /* <DEDUP_REMOVED lines=40> */
[----:B0-----:R-:W-:Y:S02]  /*5c00*/  LEA.HI.X.SX32 R8, R85, c[0x0][0x16c], 0x1, P0 ;  /* 0x00005b0055087a11 */ /* 0x001fe400000f0eff */
[----:B-1----:R-:W-:Y:S01]  /*5c10*/  LEA R7, P0, R114, c[0x0][0x168], 0x1 ;  /* 0x00005a0072077a11 */ /* 0x002fe200078008ff */
[----:B-----5:R-:W-:Y:S01]  /*5c20*/  IMAD R2, R103, c[0x0][0x188], RZ ;  /* 0x0000620067027a24 */ /* 0x020fe200078e02ff */
[----:B--2---:R-:W-:Y:S01]  /*5c30*/  LEA.HI.X.SX32 R6, R87, c[0x0][0x16c], 0x1, P1 ;  /* 0x00005b0057067a11 */ /* 0x004fe200008f0eff */
[----:B------:R0:W-:Y:S01]  /*5c40*/  STL [R1+0x64], R8 ;  /* 0x0000640801007387 */ /* 0x0001e20000100800 */
[----:B------:R-:W-:Y:S02]  /*5c50*/  IMAD R2, R100, c[0x0][0x188], RZ ;  /* 0x0000620064027a24 */ /* 0x000fe400078e02ff */
[----:B------:R-:W-:Y:S01]  /*5c60*/  IMAD R2, R97, c[0x0][0x188], RZ ;  /* 0x0000620061027a24 */ /* 0x000fe200078e02ff */
[----:B------:R1:W-:Y:S01]  /*5c70*/  STL [R1+0x1c4], R7 ;  /* 0x0001c40701007387 */ /* 0x0003e20000100800 */
[----:B------:R-:W-:-:S03]  /*5c80*/  IMAD R2, R90, c[0x0][0x188], RZ ;  /* 0x000062005a027a24 */ /* 0x000fc600078e02ff */
[----:B------:R2:W-:Y:S01]  /*5c90*/  STL [R1+0x118], R6 ;  /* 0x0001180601007387 */ /* 0x0005e20000100800 */
[----:B0-----:R-:W-:Y:S01]  /*5ca0*/  LEA.HI.X.SX32 R8, R105, c[0x0][0x16c], 0x1, P2 ;  /* 0x00005b0069087a11 */ /* 0x001fe200010f0eff */
[----:B------:R-:W-:Y:S01]  /*5cb0*/  IMAD R2, R75, c[0x0][0x188], RZ ;  /* 0x000062004b027a24 */ /* 0x000fe200078e02ff */
[----:B-1----:R-:W-:Y:S01]  /*5cc0*/  LEA.HI.X.SX32 R7, R107, c[0x0][0x16c], 0x1, P3 ;  /* 0x00005b006b077a11 */ /* 0x002fe200018f0eff */
[----:B------:R-:W-:Y:S01]  /*5cd0*/  IMAD R25, R118, c[0x0][0x188], RZ ;  /* 0x0000620076197a24 */ /* 0x000fe200078e02ff */
[----:B--2---:R-:W-:Y:S01]  /*5ce0*/  LEA.HI.X.SX32 R6, R109, c[0x0][0x16c], 0x1, P4 ;  /* 0x00005b006d067a11 */ /* 0x004fe200020f0eff */
[----:B------:R-:W-:Y:S01]  /*5cf0*/  IMAD R2, R72, c[0x0][0x188], RZ ;  /* 0x0000620048027a24 */ /* 0x000fe200078e02ff */
[----:B------:R0:W-:Y:S01]  /*5d00*/  STL [R1+0x1b4], R8 ;  /* 0x0001b40801007387 */ /* 0x0001e20000100800 */
[----:B------:R-:W-:Y:S02]  /*5d10*/  IMAD R25, R102, c[0x0][0x188], RZ ;  /* 0x0000620066197a24 */ /* 0x000fe400078e02ff */
[----:B------:R-:W-:Y:S01]  /*5d20*/  IMAD R24, R101, c[0x0][0x188], RZ ;  /* 0x0000620065187a24 */ /* 0x000fe200078e02ff */
[----:B------:R1:W-:Y:S01]  /*5d30*/  STL [R1+0x68], R7 ;  /* 0x0000680701007387 */ /* 0x0003e20000100800 */
[----:B------:R-:W-:-:S02]  /*5d40*/  IMAD R2, R65, c[0x0][0x188], RZ ;  /* 0x0000620041027a24 */ /* 0x000fc400078e02ff */
[----:B------:R-:W-:Y:S01]  /*5d50*/  IMAD R25, R99, c[0x0][0x188], RZ ;  /* 0x0000620063197a24 */ /* 0x000fe200078e02ff */
[----:B------:R2:W-:Y:S01]  /*5d60*/  STL [R1+0x120], R6 ;  /* 0x0001200601007387 */ /* 0x0005e20000100800 */
[----:B------:R-:W-:Y:S01]  /*5d70*/  IMAD R24, R98, c[0x0][0x188], RZ ;  /* 0x0000620062187a24 */ /* 0x000fe200078e02ff */
[----:B0-----:R-:W-:Y:S01]  /*5d80*/  LEA.HI.X.SX32 R8, R111, c[0x0][0x16c], 0x1, P5 ;  /* 0x00005b006f087a11 */ /* 0x001fe200028f0eff */
[----:B------:R-:W-:Y:S02]  /*5d90*/  IMAD R2, R58, c[0x0][0x188], RZ ;  /* 0x000062003a027a24 */ /* 0x000fe400078e02ff */
[----:B------:R-:W-:Y:S01]  /*5da0*/  IMAD R25, R96, c[0x0][0x188], RZ ;  /* 0x0000620060197a24 */ /* 0x000fe200078e02ff */
[----:B-1----:R-:W-:Y:S01]  /*5db0*/  LEA.HI.X.SX32 R7, R113, c[0x0][0x16c], 0x1, P6 ;  /* 0x00005b0071077a11 */ /* 0x002fe200030f0eff */
[----:B------:R-:W-:Y:S02]  /*5dc0*/  IMAD R24, R91, c[0x0][0x188], RZ ;  /* 0x000062005b187a24 */ /* 0x000fe400078e02ff */
[----:B------:R-:W-:Y:S01]  /*5dd0*/  IMAD R2, R43, c[0x0][0x188], RZ ;  /* 0x000062002b027a24 */ /* 0x000fe200078e02ff */
[----:B--2---:R-:W-:Y:S01]  /*5de0*/  LEA.HI.X.SX32 R6, R114, c[0x0][0x16c], 0x1, P0 ;  /* 0x00005b0072067a11 */ /* 0x004fe200000f0eff */
[----:B------:R-:W-:-:S02]  /*5df0*/  IMAD R25, R89, c[0x0][0x188], RZ ;  /* 0x0000620059197a24 */ /* 0x000fc400078e02ff */
[----:B------:R-:W-:Y:S02]  /*5e00*/  IMAD R24, R88, c[0x0][0x188], RZ ;  /* 0x0000620058187a24 */ /* 0x000fe400078e02ff */
[----:B------:R-:W-:Y:S01]  /*5e10*/  IMAD R2, R40, c[0x0][0x188], RZ ;  /* 0x0000620028027a24 */ /* 0x000fe200078e02ff */
[----:B------:R-:W-:Y:S01]  /*5e20*/  SHF.R.S32.HI R2, RZ, 0x1f, R3 ;  /* 0x0000001fff027819 */ /* 0x000fe20000011403 */
[----:B------:R-:W-:Y:S02]  /*5e30*/  IMAD R25, R74, c[0x0][0x188], RZ ;  /* 0x000062004a197a24 */ /* 0x000fe400078e02ff */
[----:B------:R-:W-:Y:S01]  /*5e40*/  IMAD R24, R73, c[0x0][0x188], RZ ;  /* 0x0000620049187a24 */ /* 0x000fe200078e02ff */
[----:B------:R-:W-:Y:S01]  /*5e50*/  STL [R1+0x124], R8 ;  /* 0x0001240801007387 */ /* 0x000fe20000100800 */
[----:B------:R-:W-:Y:S02]  /*5e60*/  IMAD R25, R67, c[0x0][0x188], RZ ;  /* 0x0000620043197a24 */ /* 0x000fe400078e02ff */
[----:B------:R-:W-:Y:S01]  /*5e70*/  IMAD R24, R66, c[0x0][0x188], RZ ;  /* 0x0000620042187a24 */ /* 0x000fe200078e02ff */
[----:B------:R-:W-:Y:S01]  /*5e80*/  STL [R1+0x128], R7 ;  /* 0x0001280701007387 */ /* 0x000fe20000100800 */
[----:B------:R-:W-:-:S02]  /*5e90*/  IMAD R25, R64, c[0x0][0x188], RZ ;  /* 0x0000620040197a24 */ /* 0x000fc400078e02ff */
[----:B------:R-:W-:Y:S01]  /*5ea0*/  IMAD R24, R59, c[0x0][0x188], RZ ;  /* 0x000062003b187a24 */ /* 0x000fe200078e02ff */
[----:B------:R-:W-:Y:S01]  /*5eb0*/  SHF.L.U64.HI R2, R3, 0x1, R2 ;  /* 0x0000000103027819 */ /* 0x000fe20000010202 */
[----:B------:R-:W-:Y:S01]  /*5ec0*/  IMAD R25, R57, c[0x0][0x188], RZ ;  /* 0x0000620039197a24 */ /* 0x000fe200078e02ff */
[----:B------:R0:W-:Y:S01]  /*5ed0*/  STL [R1+0x12c], R6 ;  /* 0x00012c0601007387 */ /* 0x0001e20000100800 */
[----:B------:R-:W-:Y:S01]  /*5ee0*/  IMAD R24, R56, c[0x0][0x188], RZ ;  /* 0x0000620038187a24 */ /* 0x000fe200078e02ff */
[----:B------:R-:W-:Y:S01]  /*5ef0*/  CS2R R96, SRZ ;  /* 0x0000000000607805 */ /* 0x000fe2000001ff00 */
[----:B------:R-:W-:Y:S01]  /*5f00*/  IMAD R25, R42, c[0x0][0x188], RZ ;  /* 0x000062002a197a24 */ /* 0x000fe200078e02ff */
[----:B------:R-:W-:Y:S01]  /*5f10*/  CS2R R98, SRZ ;  /* 0x0000000000627805 */ /* 0x000fe2000001ff00 */
[----:B------:R-:W-:Y:S01]  /*5f20*/  IMAD R24, R41, c[0x0][0x188], RZ ;  /* 0x0000620029187a24 */ /* 0x000fe200078e02ff */
        /* <DEDUP_REMOVED lines=20> */
[----:B------:R-:W-:Y:S01]  /*6070*/  IMAD.SHL.U32 R3, R3, 0x2, RZ ;  /* 0x0000000203037824 */ /* 0x000fe200078e00ff */
        /* <DEDUP_REMOVED lines=10> */
[----:B0-----:R-:W-:-:S02]  /*6120*/  LOP3.LUT R6, R0, 0x40, RZ, 0x3c, !PT ;  /* 0x0000004000067812 */ /* 0x001fc400078e3cff */
[----:B------:R-:W-:Y:S02]  /*6130*/  LOP3.LUT R121, R120, 0x40, RZ, 0x3c, !PT ;  /* 0x0000004078797812 */ /* 0x000fe400078e3cff */
[----:B------:R-:W-:Y:S02]  /*6140*/  LOP3.LUT R124, R123, 0x40, RZ, 0x3c, !PT ;  /* 0x000000407b7c7812 */ /* 0x000fe400078e3cff */
.L_x_3:
[----:B------:R-:W0:Y:S01]  /*6150*/  S2R R6, SR_TID.X ;  /* 0x0000000000067919 */ /* 0x000e220000002100 */
[----:B------:R-:W-:Y:S02]  /*6160*/  ISETP.GE.AND P0, PT, R125, UR4, PT ;  /* 0x000000047d007c0c */ /* 0x000fe4000bf06270 */
[----:B------:R-:W-:Y:S01]  /*6170*/  PRMT R104, RZ, 0x7610, R104 ;  /* 0x00007610ff687816 */ /* 0x000fe20000000068 */
[----:B------:R-:W1:Y:S04]  /*6180*/  S2R R8, SR_TID.X ;  /* 0x0000000000087919 */ /* 0x000e680000002100 */
[----:B------:R2:W-:Y:S01]  /*6190*/  STL [R1+0x3f4], R81 ;  /* 0x0003f45101007387 */ /* 0x0005e20000100800 */
[----:B------:R-:W-:-:S02]  /*61a0*/  PRMT R51, RZ, 0x7610, R51 ;  /* 0x00007610ff337816 */ /* 0x000fc40000000033 */
[----:B------:R-:W-:Y:S02]  /*61b0*/  PRMT R50, RZ, 0x7610, R50 ;  /* 0x00007610ff327816 */ /* 0x000fe40000000032 */
[----:B------:R-:W-:Y:S01]  /*61c0*/  PRMT R49, RZ, 0x7610, R49 ;  /* 0x00007610ff317816 */ /* 0x000fe20000000031 */
[----:B------:R-:W3:Y:S04]  /*61d0*/  S2R R13, SR_TID.X ;  /* 0x00000000000d7919 */ /* 0x000ee80000002100 */
[----:B------:R-:W4:Y:S01]  /*61e0*/  S2R R44, SR_TID.X ;  /* 0x00000000002c7919 */ /* 0x000f220000002100 */
[----:B------:R-:W-:-:S03]  /*61f0*/  PRMT R22, RZ, 0x7610, R22 ;  /* 0x00007610ff167816 */ /* 0x000fc60000000016 */
[----:B------:R-:W2:Y:S01]  /*6200*/  S2R R45, SR_TID.X ;  /* 0x00000000002d7919 */ /* 0x000ea20000002100 */
[--C-:B0-----:R-:W-:Y:S02]  /*6210*/  SHF.R.U32.HI R9, RZ, 0x7, R6.reuse ;  /* 0x00000007ff097819 */ /* 0x101fe40000011606 */
[----:B------:R-:W-:Y:S01]  /*6220*/  SHF.R.U32.HI R6, RZ, 0x7, R6 ;  /* 0x00000007ff067819 */ /* 0x000fe20000011606 */
[----:B------:R-:W-:Y:S01]  /*6230*/  STL [R1+0x3f0], R82 ;  /* 0x0003f05201007387 */ /* 0x000fe20000100800 */
[----:B------:R-:W-:Y:S02]  /*6240*/  SGXT.U32 R9, R9, 0x2 ;  /* 0x000000020909781a */ /* 0x000fe40000000000 */
[----:B------:R-:W-:Y:S01]  /*6250*/  SGXT.U32 R6, R6, 0x2 ;  /* 0x000000020606781a */ /* 0x000fe20000000000 */
[----:B------:R-:W-:Y:S01]  /*6260*/  STL [R1+0x3ec], R83 ;  /* 0x0003ec5301007387 */ /* 0x000fe20000100800 */
[----:B------:R-:W-:-:S03]  /*6270*/  LOP3.LUT R9, R9, 0x8, RZ, 0xfc, !PT ;  /* 0x0000000809097812 */ /* 0x000fc600078efcff */
[----:B------:R-:W-:Y:S01]  /*6280*/  IMAD R6, R6, c[0x0][0x188], RZ ;  /* 0x0000620006067a24 */ /* 0x000fe200078e02ff */
[----:B------:R-:W-:Y:S01]  /*6290*/  ISETP.GE.AND P1, PT, R9, UR4, PT ;  /* 0x0000000409007c0c */ /* 0x000fe2000bf26270 */
[----:B------:R-:W-:Y:S01]  /*62a0*/  STL [R1+0x3e8], R76 ;  /* 0x0003e84c01007387 */ /* 0x000fe20000100800 */
[----:B-1----:R-:W-:Y:S01]  /*62b0*/  SHF.R.U32.HI R9, RZ, 0x7, R8 ;  /* 0x00000007ff097819 */ /* 0x002fe20000011608 */
[----:B------:R-:W-:Y:S01]  /*62c0*/  IMAD.WIDE R6, R6, 0x2, R4 ;  /* 0x0000000206067825 */ /* 0x000fe200078e0204 */
[----:B------:R-:W-:Y:S01]  /*62d0*/  SHF.R.U32.HI R10, RZ, 0x7, R8 ;  /* 0x00000007ff0a7819 */ /* 0x000fe20000011608 */
[----:B------:R-:W-:Y:S01]  /*62e0*/  STL [R1+0x3e4], R77 ;  /* 0x0003e44d01007387 */ /* 0x000fe20000100800 */
[----:B------:R-:W-:-:S03]  /*62f0*/  SGXT.U32 R9, R9, 0x2 ;  /* 0x000000020909781a */ /* 0x000fc60000000000 */
[----:B------:R0:W5:Y:S01]  /*6300*/  @!P0 LDG.E.U16 R104, [R6.64] ;  /* 0x0000000606688981 */ /* 0x000162000c1e1500 */
[----:B------:R-:W-:Y:S02]  /*6310*/  LOP3.LUT R9, R9, 0x10, RZ, 0xfc, !PT ;  /* 0x0000001009097812 */ /* 0x000fe400078efcff */
[----:B------:R-:W-:Y:S01]  /*6320*/  SGXT.U32 R10, R10, 0x2 ;  /* 0x000000020a0a781a */ /* 0x000fe20000000000 */
[----:B------:R-:W-:Y:S01]  /*6330*/  STL [R1+0x3e0], R78 ;  /* 0x0003e04e01007387 */ /* 0x000fe20000100800 */
[----:B------:R-:W-:Y:S02]  /*6340*/  ISETP.GE.AND P0, PT, R9, UR4, PT ;  /* 0x0000000409007c0c */ /* 0x000fe4000bf06270 */
[--C-:B------:R-:W-:Y:S01]  /*6350*/  SHF.R.U32.HI R9, RZ, 0x7, R8.reuse ;  /* 0x00000007ff097819 */ /* 0x100fe20000011608 */
[----:B------:R-:W-:Y:S01]  /*6360*/  STL [R1+0x3dc], R79 ;  /* 0x0003dc4f01007387 */ /* 0x000fe20000100800 */
[----:B------:R-:W-:Y:S02]  /*6370*/  SHF.R.U32.HI R8, RZ, 0x7, R8 ;  /* 0x00000007ff087819 */ /* 0x000fe40000011608 */
[----:B------:R-:W-:Y:S01]  /*6380*/  LOP3.LUT R10, R10, 0x8, RZ, 0xfc, !PT ;  /* 0x000000080a0a7812 */ /* 0x000fe200078efcff */
[----:B------:R-:W-:Y:S01]  /*6390*/  STL [R1+0x3d8], R68 ;  /* 0x0003d84401007387 */ /* 0x000fe20000100800 */
[----:B------:R-:W-:-:S03]  /*63a0*/  SGXT.U32 R8, R8, 0x2 ;  /* 0x000000020808781a */ /* 0x000fc60000000000 */
[----:B------:R-:W-:Y:S01]  /*63b0*/  IMAD R10, R10, c[0x0][0x188], RZ ;  /* 0x000062000a0a7a24 */ /* 0x000fe200078e02ff */
[----:B------:R-:W-:Y:S01]  /*63c0*/  LOP3.LUT R8, R8, 0x10, RZ, 0xfc, !PT ;  /* 0x0000001008087812 */ /* 0x000fe200078efcff */
[----:B------:R-:W-:Y:S02]  /*63d0*/  STL [R1+0x3d4], R69 ;  /* 0x0003d44501007387 */ /* 0x000fe40000100800 */
[----:B0-----:R-:W-:Y:S01]  /*63e0*/  IMAD.WIDE R6, R10, 0x2, R4 ;  /* 0x000000020a067825 */ /* 0x001fe200078e0204 */
[----:B------:R-:W-:Y:S02]  /*63f0*/  SGXT.U32 R9, R9, 0x2 ;  /* 0x000000020909781a */ /* 0x000fe40000000000 */
[----:B------:R-:W-:Y:S01]  /*6400*/  PRMT R21, RZ, 0x7610, R21 ;  /* 0x00007610ff157816 */ /* 0x000fe20000000015 */
[----:B------:R-:W-:Y:S01]  /*6410*/  IMAD R8, R8, c[0x0][0x188], RZ ;  /* 0x0000620008087a24 */ /* 0x000fe200078e02ff */
[----:B------:R0:W5:Y:S01]  /*6420*/  @!P1 LDG.E.U16 R51, [R6.64] ;  /* 0x0000000606339981 */ /* 0x000162000c1e1500 */
[----:B------:R-:W-:-:S02]  /*6430*/  PRMT R48, RZ, 0x7610, R48 ;  /* 0x00007610ff307816 */ /* 0x000fc40000000030 */
[----:B------:R-:W-:Y:S02]  /*6440*/  PRMT R47, RZ, 0x7610, R47 ;  /* 0x00007610ff2f7816 */ /* 0x000fe4000000002f */
[----:B------:R-:W-:Y:S02]  /*6450*/  PRMT R20, RZ, 0x7610, R20 ;  /* 0x00007610ff147816 */ /* 0x000fe40000000014 */
[----:B------:R-:W-:Y:S02]  /*6460*/  PRMT R46, RZ, 0x7610, R46 ;  /* 0x00007610ff2e7816 */ /* 0x000fe4000000002e */
[----:B------:R-:W-:Y:S01]  /*6470*/  PRMT R19, RZ, 0x7610, R19 ;  /* 0x00007610ff137816 */ /* 0x000fe20000000013 */
[----:B0-----:R-:W-:Y:S01]  /*6480*/  IMAD.WIDE R6, R8, 0x2, R4 ;  /* 0x0000000208067825 */ /* 0x001fe200078e0204 */
[----:B------:R-:W-:Y:S01]  /*6490*/  PRMT R18, RZ, 0x7610, R18 ;  /* 0x00007610ff127816 */ /* 0x000fe20000000012 */
[----:B------:R-:W0:Y:S01]  /*64a0*/  S2R R8, SR_TID.X ;  /* 0x0000000000087919 */ /* 0x000e220000002100 */
[----:B------:R-:W-:-:S03]  /*64b0*/  LOP3.LUT R9, R9, 0x18, RZ, 0xfc, !PT ;  /* 0x0000001809097812 */ /* 0x000fc600078efcff */
[----:B------:R1:W5:Y:S01]  /*64c0*/  @!P0 LDG.E.U16 R50, [R6.64] ;  /* 0x0000000606328981 */ /* 0x000362000c1e1500 */
[----:B------:R-:W-:Y:S02]  /*64d0*/  ISETP.GE.AND P2, PT, R9, UR4, PT ;  /* 0x0000000409007c0c */ /* 0x000fe4000bf46270 */
[----:B------:R-:W-:Y:S02]  /*64e0*/  PRMT R35, RZ, 0x7610, R35 ;  /* 0x00007610ff237816 */ /* 0x000fe40000000023 */
[----:B------:R-:W-:Y:S02]  /*64f0*/  PRMT R34, RZ, 0x7610, R34 ;  /* 0x00007610ff227816 */ /* 0x000fe40000000022 */
[----:B------:R-:W-:Y:S02]  /*6500*/  PRMT R17, RZ, 0x7610, R17 ;  /* 0x00007610ff117816 */ /* 0x000fe40000000011 */
[----:B------:R-:W-:Y:S02]  /*6510*/  PRMT R33, RZ, 0x7610, R33 ;  /* 0x00007610ff217816 */ /* 0x000fe40000000021 */
[----:B------:R-:W-:-:S02]  /*6520*/  PRMT R32, RZ, 0x7610, R32 ;  /* 0x00007610ff207816 */ /* 0x000fc40000000020 */
[----:B------:R-:W-:Y:S02]  /*6530*/  PRMT R106, RZ, 0x7610, R106 ;  /* 0x00007610ff6a7816 */ /* 0x000fe4000000006a */
[----:B------:R-:W-:Y:S02]  /*6540*/  PRMT R31, RZ, 0x7610, R31 ;  /* 0x00007610ff1f7816 */ /* 0x000fe4000000001f */
[----:B------:R-:W-:Y:S02]  /*6550*/  PRMT R30, RZ, 0x7610, R30 ;  /* 0x00007610ff1e7816 */ /* 0x000fe4000000001e */
[----:B------:R-:W-:Y:S02]  /*6560*/  PRMT R107, RZ, 0x7610, R107 ;  /* 0x00007610ff6b7816 */ /* 0x000fe4000000006b */
[----:B------:R-:W-:Y:S02]  /*6570*/  PRMT R29, RZ, 0x7610, R29 ;  /* 0x00007610ff1d7816 */ /* 0x000fe4000000001d */
[----:B------:R-:W-:-:S02]  /*6580*/  PRMT R28, RZ, 0x7610, R28 ;  /* 0x00007610ff1c7816 */ /* 0x000fc4000000001c */
[----:B------:R-:W-:Y:S02]  /*6590*/  PRMT R105, RZ, 0x7610, R105 ;  /* 0x00007610ff697816 */ /* 0x000fe40000000069 */
[----:B------:R-:W-:Y:S02]  /*65a0*/  PRMT R23, RZ, 0x7610, R23 ;  /* 0x00007610ff177816 */ /* 0x000fe40000000017 */
[----:B------:R-:W-:Y:S01]  /*65b0*/  PRMT R16, RZ, 0x7610, R16 ;  /* 0x00007610ff107816 */ /* 0x000fe20000000010 */
[----:B--2---:R-:W2:Y:S01]  /*65c0*/  S2R R81, SR_TID.X ;  /* 0x0000000000517919 */ /* 0x004ea20000002100 */
[--C-:B0-----:R-:W-:Y:S02]  /*65d0*/  SHF.R.U32.HI R9, RZ, 0x7, R8.reuse ;  /* 0x00000007ff097819 */ /* 0x101fe40000011608 */
[----:B------:R-:W-:Y:S01]  /*65e0*/  SHF.R.U32.HI R11, RZ, 0x7, R8 ;  /* 0x00000007ff0b7819 */ /* 0x000fe20000011608 */
[----:B------:R-:W-:Y:S01]  /*65f0*/  STL [R1+0x3d0], R70 ;  /* 0x0003d04601007387 */ /* 0x000fe20000100800 */
[----:B------:R-:W-:-:S02]  /*6600*/  SGXT.U32 R9, R9, 0x2 ;  /* 0x000000020909781a */ /* 0x000fc40000000000 */
[----:B------:R-:W-:Y:S01]  /*6610*/  SGXT.U32 R11, R11, 0x2 ;  /* 0x000000020b0b781a */ /* 0x000fe20000000000 */
[----:B------:R0:W-:Y:S01]  /*6620*/  STL [R1+0x3cc], R71 ;  /* 0x0003cc4701007387 */ /* 0x0001e20000100800 */
[----:B------:R-:W-:Y:S02]  /*6630*/  LOP3.LUT R9, R9, 0xc, RZ, 0xfc, !PT ;  /* 0x0000000c09097812 */ /* 0x000fe400078efcff */
[----:B------:R-:W-:Y:S01]  /*6640*/  LOP3.LUT R11, R11, 0x18, RZ, 0xfc, !PT ;  /* 0x000000180b0b7812 */ /* 0x000fe200078efcff */
[----:B------:R-:W-:Y:S01]  /*6650*/  STL [R1+0x3c8], R124 ;  /* 0x0003c87c01007387 */ /* 0x000fe20000100800 */
[----:B------:R-:W-:Y:S02]  /*6660*/  ISETP.GE.AND P1, PT, R9, UR4, PT ;  /* 0x0000000409007c0c */ /* 0x000fe4000bf26270 */
[--C-:B------:R-:W-:Y:S02]  /*6670*/  SHF.R.U32.HI R10, RZ, 0x7, R8.reuse ;  /* 0x00000007ff0a7819 */ /* 0x100fe40000011608 */
[--C-:B------:R-:W-:Y:S01]  /*6680*/  SHF.R.U32.HI R9, RZ, 0x7, R8.reuse ;  /* 0x00000007ff097819 */ /* 0x100fe20000011608 */
[----:B------:R-:W-:Y:S01]  /*6690*/  IMAD R11, R11, c[0x0][0x188], RZ ;  /* 0x000062000b0b7a24 */ /* 0x000fe200078e02ff */
[----:B------:R-:W-:Y:S01]  /*66a0*/  SHF.R.U32.HI R8, RZ, 0x7, R8 ;  /* 0x00000007ff087819 */ /* 0x000fe20000011608 */
[----:B0-----:R-:W2:Y:S03]  /*66b0*/  LDL R71, [R1+0x130] ;  /* 0x0001300001477983 */ /* 0x001ea60000100800 */
[----:B------:R-:W-:Y:S01]  /*66c0*/  SGXT.U32 R8, R8, 0x2 ;  /* 0x000000020808781a */ /* 0x000fe20000000000 */
[----:B-1----:R-:W-:-:S03]  /*66d0*/  IMAD.WIDE R6, R11, 0x2, R4 ;  /* 0x000000020b067825 */ /* 0x002fc600078e0204 */
[----:B------:R-:W-:Y:S02]  /*66e0*/  LOP3.LUT R8, R8, 0x20, RZ, 0xfc, !PT ;  /* 0x0000002008087812 */ /* 0x000fe400078efcff */
[----:B------:R0:W2:Y:S02]  /*66f0*/  @!P2 LDG.E.U16 R49, [R6.64] ;  /* 0x000000060631a981 */ /* 0x0000a4000c1e1500 */
[----:B------:R-:W-:Y:S02]  /*6700*/  ISETP.GE.AND P2, PT, R8, UR4, PT ;  /* 0x0000000408007c0c */ /* 0x000fe4000bf46270 */
[----:B------:R-:W1:Y:S01]  /*6710*/  S2R R8, SR_TID.X ;  /* 0x0000000000087919 */ /* 0x000e620000002100 */
[----:B------:R-:W-:-:S04]  /*6720*/  SGXT.U32 R10, R10, 0x2 ;  /* 0x000000020a0a781a */ /* 0x000fc80000000000 */
[----:B------:R-:W-:-:S04]  /*6730*/  LOP3.LUT R10, R10, 0x4, RZ, 0xfc, !PT ;  /* 0x000000040a0a7812 */ /* 0x000fc800078efcff */
[----:B------:R-:W-:Y:S02]  /*6740*/  ISETP.GE.AND P0, PT, R10, UR4, PT ;  /* 0x000000040a007c0c */ /* 0x000fe4000bf06270 */
[----:B-1----:R-:W-:-:S04]  /*6750*/  SHF.R.U32.HI R12, RZ, 0x7, R8 ;  /* 0x00000007ff0c7819 */ /* 0x002fc80000011608 */
[----:B------:R-:W-:-:S04]  /*6760*/  SGXT.U32 R12, R12, 0x2 ;  /* 0x000000020c0c781a */ /* 0x000fc80000000000 */
[----:B------:R-:W-:Y:S02]  /*6770*/  LOP3.LUT R12, R12, 0x20, RZ, 0xfc, !PT ;  /* 0x000000200c0c7812 */ /* 0x000fe400078efcff */
[--C-:B------:R-:W-:Y:S02]  /*6780*/  SHF.R.U32.HI R10, RZ, 0x7, R8.reuse ;  /* 0x00000007ff0a7819 */ /* 0x100fe40000011608 */
[----:B------:R-:W-:Y:S01]  /*6790*/  SHF.R.U32.HI R8, RZ, 0x7, R8 ;  /* 0x00000007ff087819 */ /* 0x000fe20000011608 */
[----:B------:R-:W-:-:S03]  /*67a0*/  IMAD R12, R12, c[0x0][0x188], RZ ;  /* 0x000062000c0c7a24 */ /* 0x000fc600078e02ff */
[----:B------:R-:W-:Y:S01]  /*67b0*/  SGXT.U32 R8, R8, 0x2 ;  /* 0x000000020808781a */ /* 0x000fe20000000000 */
[----:B0-----:R-:W-:Y:S01]  /*67c0*/  IMAD.WIDE R6, R12, 0x2, R4 ;  /* 0x000000020c067825 */ /* 0x001fe200078e0204 */
[--C-:B---3--:R-:W-:Y:S02]  /*67d0*/  SHF.R.U32.HI R12, RZ, 0x7, R13.reuse ;  /* 0x00000007ff0c7819 */ /* 0x108fe4000001160d */
[----:B------:R-:W-:Y:S02]  /*67e0*/  SHF.R.U32.HI R13, RZ, 0x7, R13 ;  /* 0x00000007ff0d7819 */ /* 0x000fe4000001160d */
[----:B------:R-:W-:Y:S01]  /*67f0*/  SGXT.U32 R9, R9, 0x2 ;  /* 0x000000020909781a */ /* 0x000fe20000000000 */
[----:B------:R0:W3:Y:S01]  /*6800*/  @!P2 LDG.E.U16 R48, [R6.64] ;  /* 0x000000060630a981 */ /* 0x0000e2000c1e1500 */
[----:B------:R-:W-:Y:S02]  /*6810*/  LOP3.LUT R8, R8, 0x4, RZ, 0xfc, !PT ;  /* 0x0000000408087812 */ /* 0x000fe400078efcff */
[----:B------:R-:W-:-:S02]  /*6820*/  SGXT.U32 R13, R13, 0x2 ;  /* 0x000000020d0d781a */ /* 0x000fc40000000000 */
[----:B------:R-:W-:Y:S01]  /*6830*/  LOP3.LUT R9, R9, 0x28, RZ, 0xfc, !PT ;  /* 0x0000002809097812 */ /* 0x000fe200078efcff */
[----:B------:R-:W-:Y:S01]  /*6840*/  IMAD R8, R8, c[0x0][0x188], RZ ;  /* 0x0000620008087a24 */ /* 0x000fe200078e02ff */
[----:B------:R-:W-:Y:S02]  /*6850*/  LOP3.LUT R13, R13, 0x28, RZ, 0xfc, !PT ;  /* 0x000000280d0d7812 */ /* 0x000fe400078efcff */
[----:B------:R-:W-:Y:S02]  /*6860*/  SGXT.U32 R12, R12, 0x2 ;  /* 0x000000020c0c781a */ /* 0x000fe40000000000 */
[----:B------:R-:W-:Y:S01]  /*6870*/  ISETP.GE.AND P3, PT, R9, UR4, PT ;  /* 0x0000000409007c0c */ /* 0x000fe2000bf66270 */
[----:B------:R-:W-:Y:S01]  /*6880*/  IMAD.WIDE R8, R8, 0x2, R4 ;  /* 0x0000000208087825 */ /* 0x000fe200078e0204 */
[----:B------:R-:W-:Y:S02]  /*6890*/  SGXT.U32 R10, R10, 0x2 ;  /* 0x000000020a0a781a */ /* 0x000fe40000000000 */
[----:B------:R-:W-:Y:S01]  /*68a0*/  LOP3.LUT R12, R12, 0x14, RZ, 0xfc, !PT ;  /* 0x000000140c0c7812 */ /* 0x000fe200078efcff */
[----:B------:R-:W-:Y:S01]  /*68b0*/  IMAD R13, R13, c[0x0][0x188], RZ ;  /* 0x000062000d0d7a24 */ /* 0x000fe200078e02ff */
[----:B------:R-:W-:Y:S01]  /*68c0*/  LOP3.LUT R10, R10, 0xc, RZ, 0xfc, !PT ;  /* 0x0000000c0a0a7812 */ /* 0x000fe200078efcff */
[----:B------:R1:W2:Y:S01]  /*68d0*/  @!P0 LDG.E.U16 R22, [R8.64] ;  /* 0x0000000608168981 */ /* 0x0002a2000c1e1500 */
[----:B------:R-:W-:-:S02]  /*68e0*/  ISETP.GE.AND P0, PT, R12, UR4, PT ;  /* 0x000000040c007c0c */ /* 0x000fc4000bf06270 */
[----:B----4-:R-:W-:Y:S01]  /*68f0*/  SHF.R.U32.HI R12, RZ, 0x7, R44 ;  /* 0x00000007ff0c7819 */ /* 0x010fe2000001162c */
[----:B------:R-:W-:Y:S02]  /*6900*/  IMAD R10, R10, c[0x0][0x188], RZ ;  /* 0x000062000a0a7a24 */ /* 0x000fe400078e02ff */
[----:B-1----:R-:W-:Y:S01]  /*6910*/  IMAD.WIDE R8, R13, 0x2, R4 ;  /* 0x000000020d087825 */ /* 0x002fe200078e0204 */
[--C-:B------:R-:W-:Y:S02]  /*6920*/  SHF.R.U32.HI R13, RZ, 0x7, R44.reuse ;  /* 0x00000007ff0d7819 */ /* 0x100fe4000001162c */
[----:B------:R-:W-:Y:S01]  /*6930*/  SHF.R.U32.HI R44, RZ, 0x7, R44 ;  /* 0x00000007ff2c7819 */ /* 0x000fe2000001162c */
[----:B------:R-:W-:Y:S01]  /*6940*/  IMAD.WIDE R10, R10, 0x2, R4 ;  /* 0x000000020a0a7825 */ /* 0x000fe200078e0204 */
[----:B------:R-:W-:Y:S01]  /*6950*/  SGXT.U32 R12, R12, 0x2 ;  /* 0x000000020c0c781a */ /* 0x000fe20000000000 */
[----:B------:R1:W4:Y:S01]  /*6960*/  @!P3 LDG.E.U16 R47, [R8.64] ;  /* 0x00000006082fb981 */ /* 0x000322000c1e1500 */
[----:B------:R-:W-:-:S03]  /*6970*/  SGXT.U32 R44, R44, 0x2 ;  /* 0x000000022c2c781a */ /* 0x000fc60000000000 */
[----:B------:R0:W2:Y:S01]  /*6980*/  @!P1 LDG.E.U16 R21, [R10.64] ;  /* 0x000000060a159981 */ /* 0x0000a2000c1e1500 */
[----:B------:R-:W-:-:S04]  /*6990*/  LOP3.LUT R44, R44, 0x1c, RZ, 0xfc, !PT ;  /* 0x0000001c2c2c7812 */ /* 0x000fc800078efcff */
[----:B------:R-:W-:Y:S02]  /*69a0*/  ISETP.GE.AND P1, PT, R44, UR4, PT ;  /* 0x000000042c007c0c */ /* 0x000fe4000bf26270 */
[----:B------:R-:W-:-:S04]  /*69b0*/  SHF.R.U32.HI R44, RZ, 0x7, R45 ;  /* 0x00000007ff2c7819 */ /* 0x000fc8000001162d */
[----:B------:R-:W-:Y:S02]  /*69c0*/  SGXT.U32 R44, R44, 0x2 ;  /* 0x000000022c2c781a */ /* 0x000fe40000000000 */
[----:B------:R-:W-:Y:S02]  /*69d0*/  SGXT.U32 R13, R13, 0x2 ;  /* 0x000000020d0d781a */ /* 0x000fe40000000000 */
[----:B------:R-:W-:Y:S02]  /*69e0*/  LOP3.LUT R44, R44, 0x30, RZ, 0xfc, !PT ;  /* 0x000000302c2c7812 */ /* 0x000fe400078efcff */
[----:B------:R-:W-:Y:S02]  /*69f0*/  LOP3.LUT R13, R13, 0x24, RZ, 0xfc, !PT ;  /* 0x000000240d0d7812 */ /* 0x000fe400078efcff */
[----:B------:R-:W-:Y:S02]  /*6a00*/  ISETP.GE.AND P4, PT, R44, UR4, PT ;  /* 0x000000042c007c0c */ /* 0x000fe4000bf86270 */
[----:B------:R-:W-:Y:S01]  /*6a10*/  LOP3.LUT R12, R12, 0x2c, RZ, 0xfc, !PT ;  /* 0x0000002c0c0c7812 */ /* 0x000fe200078efcff */
[----:B------:R-:W0:Y:S01]  /*6a20*/  S2R R44, SR_TID.X ;  /* 0x00000000002c7919 */ /* 0x000e220000002100 */
[----:B------:R-:W-:-:S02]  /*6a30*/  ISETP.GE.AND P2, PT, R13, UR4, PT ;  /* 0x000000040d007c0c */ /* 0x000fc4000bf46270 */
[----:B------:R-:W-:Y:S02]  /*6a40*/  ISETP.GE.AND P3, PT, R12, UR4, PT ;  /* 0x000000040c007c0c */ /* 0x000fe4000bf66270 */
[--C-:B------:R-:W-:Y:S02]  /*6a50*/  SHF.R.U32.HI R12, RZ, 0x7, R45.reuse ;  /* 0x00000007ff0c7819 */ /* 0x100fe4000001162d */
[--C-:B------:R-:W-:Y:S02]  /*6a60*/  SHF.R.U32.HI R13, RZ, 0x7, R45.reuse ;  /* 0x00000007ff0d7819 */ /* 0x100fe4000001162d */
[----:B------:R-:W-:-:S04]  /*6a70*/  SHF.R.U32.HI R45, RZ, 0x7, R45 ;  /* 0x00000007ff2d7819 */ /* 0x000fc8000001162d */
[----:B------:R-:W-:-:S04]  /*6a80*/  SGXT.U32 R45, R45, 0x2 ;  /* 0x000000022d2d781a */ /* 0x000fc80000000000 */
[----:B------:R-:W-:-:S05]  /*6a90*/  LOP3.LUT R45, R45, 0x14, RZ, 0xfc, !PT ;  /* 0x000000142d2d7812 */ /* 0x000fca00078efcff */
[----:B------:R-:W-:-:S04]  /*6aa0*/  IMAD R45, R45, c[0x0][0x188], RZ ;  /* 0x000062002d2d7a24 */ /* 0x000fc800078e02ff */
[----:B-1----:R-:W-:Y:S01]  /*6ab0*/  IMAD.WIDE R8, R45, 0x2, R4 ;  /* 0x000000022d087825 */ /* 0x002fe200078e0204 */
[----:B0-----:R-:W-:-:S04]  /*6ac0*/  SHF.R.U32.HI R45, RZ, 0x7, R44 ;  /* 0x00000007ff2d7819 */ /* 0x001fc8000001162c */
[----:B------:R-:W-:Y:S02]  /*6ad0*/  SGXT.U32 R45, R45, 0x2 ;  /* 0x000000022d2d781a */ /* 0x000fe40000000000 */
[----:B------:R-:W-:Y:S02]  /*6ae0*/  PRMT R7, RZ, 0x7610, R7 ;  /* 0x00007610ff077816 */ /* 0x000fe40000000007 */
[----:B------:R-:W-:Y:S02]  /*6af0*/  LOP3.LUT R45, R45, 0x2c, RZ, 0xfc, !PT ;  /* 0x0000002c2d2d7812 */ /* 0x000fe400078efcff */
[----:B------:R-:W-:Y:S02]  /*6b00*/  SGXT.U32 R13, R13, 0x2 ;  /* 0x000000020d0d781a */ /* 0x000fe40000000000 */
[----:B------:R0:W2:Y:S01]  /*6b10*/  @!P0 LDG.E.U16 R7, [R8.64] ;  /* 0x0000000608078981 */ /* 0x0000a2000c1e1500 */
[----:B------:R-:W-:Y:S01]  /*6b20*/  IMAD R45, R45, c[0x0][0x188], RZ ;  /* 0x000062002d2d7a24 */ /* 0x000fe200078e02ff */
[----:B------:R-:W-:-:S02]  /*6b30*/  LOP3.LUT R13, R13, 0x1c, RZ, 0xfc, !PT ;  /* 0x0000001c0d0d7812 */ /* 0x000fc400078efcff */
[----:B------:R-:W-:-:S03]  /*6b40*/  PRMT R6, RZ, 0x7610, R6 ;  /* 0x00007610ff067816 */ /* 0x000fc60000000006 */
[----:B------:R-:W-:Y:S02]  /*6b50*/  IMAD R13, R13, c[0x0][0x188], RZ ;  /* 0x000062000d0d7a24 */ /* 0x000fe400078e02ff */
[----:B0-----:R-:W-:Y:S01]  /*6b60*/  IMAD.WIDE R8, R45, 0x2, R4 ;  /* 0x000000022d087825 */ /* 0x001fe200078e0204 */
[----:B------:R-:W-:Y:S02]  /*6b70*/  SHF.R.U32.HI R45, RZ, 0x7, R44 ;  /* 0x00000007ff2d7819 */ /* 0x000fe4000001162c */
[----:B------:R-:W-:Y:S02]  /*6b80*/  SGXT.U32 R12, R12, 0x2 ;  /* 0x000000020c0c781a */ /* 0x000fe40000000000 */
[----:B------:R-:W-:Y:S01]  /*6b90*/  SGXT.U32 R45, R45, 0x2 ;  /* 0x000000022d2d781a */ /* 0x000fe20000000000 */
[----:B------:R-:W-:Y:S01]  /*6ba0*/  IMAD.WIDE R10, R13, 0x2, R4 ;  /* 0x000000020d0a7825 */ /* 0x000fe200078e0204 */
[----:B------:R-:W-:Y:S01]  /*6bb0*/  LOP3.LUT R12, R12, 0x24, RZ, 0xfc, !PT ;  /* 0x000000240c0c7812 */ /* 0x000fe200078efcff */
[----:B------:R0:W2:Y:S01]  /*6bc0*/  @!P3 LDG.E.U16 R19, [R8.64] ;  /* 0x000000060813b981 */ /* 0x0000a2000c1e1500 */
[----:B------:R-:W-:-:S03]  /*6bd0*/  LOP3.LUT R45, R45, 0x38, RZ, 0xfc, !PT ;  /* 0x000000382d2d7812 */ /* 0x000fc600078efcff */
[----:B------:R1:W2:Y:S01]  /*6be0*/  @!P1 LDG.E.U16 R6, [R10.64] ;  /* 0x000000060a069981 */ /* 0x0002a2000c1e1500 */
[----:B------:R-:W-:Y:S02]  /*6bf0*/  ISETP.GE.AND P1, PT, R45, UR4, PT ;  /* 0x000000042d007c0c */ /* 0x000fe4000bf26270 */
[----:B------:R-:W-:Y:S01]  /*6c00*/  SHF.R.U32.HI R45, RZ, 0x7, R44 ;  /* 0x00000007ff2d7819 */ /* 0x000fe2000001162c */
[----:B------:R-:W-:-:S03]  /*6c10*/  IMAD R12, R12, c[0x0][0x188], RZ ;  /* 0x000062000c0c7a24 */ /* 0x000fc600078e02ff */
[----:B------:R-:W-:Y:S01]  /*6c20*/  SGXT.U32 R45, R45, 0x2 ;  /* 0x000000022d2d781a */ /* 0x000fe20000000000 */
[----:B------:R-:W-:Y:S01]  /*6c30*/  IMAD.WIDE R12, R12, 0x2, R4 ;  /* 0x000000020c0c7825 */ /* 0x000fe200078e0204 */
[--C-:B------:R-:W-:Y:S02]  /*6c40*/  SHF.R.U32.HI R68, RZ, 0x7, R44.reuse ;  /* 0x00000007ff447819 */ /* 0x100fe4000001162c */
[----:B------:R-:W-:Y:S02]  /*6c50*/  SHF.R.U32.HI R69, RZ, 0x7, R44 ;  /* 0x00000007ff457819 */ /* 0x000fe4000001162c */
[----:B------:R-:W-:Y:S01]  /*6c60*/  LOP3.LUT R45, R45, 0x40, RZ, 0xfc, !PT ;  /* 0x000000402d2d7812 */ /* 0x000fe200078efcff */
[----:B------:R0:W2:Y:S01]  /*6c70*/  @!P2 LDG.E.U16 R20, [R12.64] ;  /* 0x000000060c14a981 */ /* 0x0000a2000c1e1500 */
[----:B------:R-:W-:Y:S02]  /*6c80*/  SGXT.U32 R68, R68, 0x2 ;  /* 0x000000024444781a */ /* 0x000fe40000000000 */
[----:B------:R-:W-:-:S02]  /*6c90*/  SGXT.U32 R69, R69, 0x2 ;  /* 0x000000024545781a */ /* 0x000fc40000000000 */
[----:B------:R-:W-:Y:S02]  /*6ca0*/  ISETP.GE.AND P2, PT, R45, UR4, PT ;  /* 0x000000042d007c0c */ /* 0x000fe4000bf46270 */
[----:B------:R-:W-:Y:S02]  /*6cb0*/  SHF.R.U32.HI R45, RZ, 0x7, R44 ;  /* 0x00000007ff2d7819 */ /* 0x000fe4000001162c */
[----:B------:R-:W-:Y:S02]  /*6cc0*/  LOP3.LUT R69, R69, 0x30, RZ, 0xfc, !PT ;  /* 0x0000003045457812 */ /* 0x000fe400078efcff */
[----:B------:R-:W-:Y:S02]  /*6cd0*/  LOP3.LUT R68, R68, 0x34, RZ, 0xfc, !PT ;  /* 0x0000003444447812 */ /* 0x000fe400078efcff */
[----:B------:R-:W-:Y:S01]  /*6ce0*/  SGXT.U32 R45, R45, 0x2 ;  /* 0x000000022d2d781a */ /* 0x000fe20000000000 */
[----:B------:R-:W-:Y:S01]  /*6cf0*/  IMAD R69, R69, c[0x0][0x188], RZ ;  /* 0x0000620045457a24 */ /* 0x000fe200078e02ff */
[----:B------:R-:W-:-:S02]  /*6d00*/  ISETP.GE.AND P0, PT, R68, UR4, PT ;  /* 0x0000000444007c0c */ /* 0x000fc4000bf06270 */
[----:B------:R-:W-:Y:S02]  /*6d10*/  SHF.R.U32.HI R68, RZ, 0x7, R44 ;  /* 0x00000007ff447819 */ /* 0x000fe4000001162c */
[----:B------:R-:W-:Y:S01]  /*6d20*/  LOP3.LUT R45, R45, 0x38, RZ, 0xfc, !PT ;  /* 0x000000382d2d7812 */ /* 0x000fe200078efcff */
[----:B-1----:R-:W-:Y:S01]  /*6d30*/  IMAD.WIDE R10, R69, 0x2, R4 ;  /* 0x00000002450a7825 */ /* 0x002fe200078e0204 */
[----:B------:R-:W-:-:S03]  /*6d40*/  SGXT.U32 R68, R68, 0x2 ;  /* 0x000000024444781a */ /* 0x000fc60000000000 */
[----:B------:R-:W-:Y:S01]  /*6d50*/  IMAD R45, R45, c[0x0][0x188], RZ ;  /* 0x000062002d2d7a24 */ /* 0x000fe200078e02ff */
[----:B------:R-:W-:Y:S01]  /*6d60*/  LOP3.LUT R68, R68, 0x34, RZ, 0xfc, !PT ;  /* 0x0000003444447812 */ /* 0x000fe200078efcff */
[----:B------:R1:W2:Y:S04]  /*6d70*/  @!P4 LDG.E.U16 R46, [R10.64] ;  /* 0x000000060a2ec981 */ /* 0x0002a8000c1e1500 */
[----:B------:R-:W-:Y:S02]  /*6d80*/  IMAD R68, R68, c[0x0][0x188], RZ ;  /* 0x0000620044447a24 */ /* 0x000fe400078e02ff */
[----:B-1----:R-:W-:Y:S01]  /*6d90*/  IMAD.WIDE R10, R45, 0x2, R4 ;  /* 0x000000022d0a7825 */ /* 0x002fe200078e0204 */
[----:B------:R-:W-:-:S04]  /*6da0*/  SHF.R.U32.HI R45, RZ, 0x7, R44 ;  /* 0x00000007ff2d7819 */ /* 0x000fc8000001162c */
[----:B------:R-:W-:Y:S01]  /*6db0*/  SGXT.U32 R45, R45, 0x2 ;  /* 0x000000022d2d781a */ /* 0x000fe20000000000 */
[----:B0-----:R-:W-:Y:S01]  /*6dc0*/  IMAD.WIDE R8, R68, 0x2, R4 ;  /* 0x0000000244087825 */ /* 0x001fe200078e0204 */
[----:B------:R0:W2:Y:S02]  /*6dd0*/  @!P1 LDG.E.U16 R35, [R10.64] ;  /* 0x000000060a239981 */ /* 0x0000a4000c1e1500 */
[----:B------:R-:W-:Y:S02]  /*6de0*/  LOP3.LUT R45, R45, 0x3c, RZ, 0xfc, !PT ;  /* 0x0000003c2d2d7812 */ /* 0x000fe400078efcff */
[----:B------:R1:W2:Y:S02]  /*6df0*/  @!P0 LDG.E.U16 R18, [R8.64] ;  /* 0x0000000608128981 */ /* 0x0002a4000c1e1500 */
[----:B------:R-:W-:Y:S02]  /*6e00*/  ISETP.GE.AND P0, PT, R45, UR4, PT ;  /* 0x000000042d007c0c */ /* 0x000fe4000bf06270 */
[----:B------:R-:W-:-:S04]  /*6e10*/  SHF.R.U32.HI R45, RZ, 0x7, R44 ;  /* 0x00000007ff2d7819 */ /* 0x000fc8000001162c */
[----:B------:R-:W-:-:S04]  /*6e20*/  SGXT.U32 R45, R45, 0x2 ;  /* 0x000000022d2d781a */ /* 0x000fc80000000000 */
[----:B------:R-:W-:-:S05]  /*6e30*/  LOP3.LUT R45, R45, 0x40, RZ, 0xfc, !PT ;  /* 0x000000402d2d7812 */ /* 0x000fca00078efcff */
[----:B------:R-:W-:-:S04]  /*6e40*/  IMAD R45, R45, c[0x0][0x188], RZ ;  /* 0x000062002d2d7a24 */ /* 0x000fc800078e02ff */
[----:B-1----:R-:W-:Y:S02]  /*6e50*/  IMAD.WIDE R8, R45, 0x2, R4 ;  /* 0x000000022d087825 */ /* 0x002fe400078e0204 */
[----:B------:R-:W1:Y:S01]  /*6e60*/  S2R R45, SR_TID.X ;  /* 0x00000000002d7919 */ /* 0x000e620000002100 */
[----:B------:R-:W-:-:S03]  /*6e70*/  SHF.R.U32.HI R44, RZ, 0x7, R44 ;  /* 0x00000007ff2c7819 */ /* 0x000fc6000001162c */
[----:B------:R0:W2:Y:S01]  /*6e80*/  @!P2 LDG.E.U16 R34, [R8.64] ;  /* 0x000000060822a981 */ /* 0x0000a2000c1e1500 */
[----:B------:R-:W-:-:S04]  /*6e90*/  SGXT.U32 R44, R44, 0x2 ;  /* 0x000000022c2c781a */ /* 0x000fc80000000000 */
[----:B------:R-:W-:-:S04]  /*6ea0*/  LOP3.LUT R44, R44, 0x48, RZ, 0xfc, !PT ;  /* 0x000000482c2c7812 */ /* 0x000fc800078efcff */
[----:B------:R-:W-:Y:S02]  /*6eb0*/  ISETP.GE.AND P1, PT, R44, UR4, PT ;  /* 0x000000042c007c0c */ /* 0x000fe4000bf26270 */
[----:B-1----:R-:W-:-:S04]  /*6ec0*/  SHF.R.U32.HI R44, RZ, 0x7, R45 ;  /* 0x00000007ff2c7819 */ /* 0x002fc8000001162d */
[----:B------:R-:W-:-:S04]  /*6ed0*/  SGXT.U32 R44, R44, 0x2 ;  /* 0x000000022c2c781a */ /* 0x000fc80000000000 */
[----:B------:R-:W-:-:S05]  /*6ee0*/  LOP3.LUT R44, R44, 0x3c, RZ, 0xfc, !PT ;  /* 0x0000003c2c2c7812 */ /* 0x000fca00078efcff */
[----:B------:R-:W-:-:S04]  /*6ef0*/  IMAD R44, R44, c[0x0][0x188], RZ ;  /* 0x000062002c2c7a24 */ /* 0x000fc800078e02ff */
[----:B0-----:R-:W-:Y:S02]  /*6f00*/  IMAD.WIDE R8, R44, 0x2, R4 ;  /* 0x000000022c087825 */ /* 0x001fe400078e0204 */
[----:B------:R-:W0:Y:S01]  /*6f10*/  S2R R44, SR_TID.X ;  /* 0x00000000002c7919 */ /* 0x000e220000002100 */
[----:B------:R-:W-:-:S03]  /*6f20*/  SHF.R.U32.HI R45, RZ, 0x7, R45 ;  /* 0x00000007ff2d7819 */ /* 0x000fc6000001162d */
[----:B------:R1:W2:Y:S01]  /*6f30*/  @!P0 LDG.E.U16 R17, [R8.64] ;  /* 0x0000000608118981 */ /* 0x0002a2000c1e1500 */
[----:B------:R-:W-:-:S04]  /*6f40*/  SGXT.U32 R45, R45, 0x2 ;  /* 0x000000022d2d781a */ /* 0x000fc80000000000 */
[----:B------:R-:W-:-:S04]  /*6f50*/  LOP3.LUT R45, R45, 0x50, RZ, 0xfc, !PT ;  /* 0x000000502d2d7812 */ /* 0x000fc800078efcff */
[----:B------:R-:W-:Y:S02]  /*6f60*/  ISETP.GE.AND P2, PT, R45, UR4, PT ;  /* 0x000000042d007c0c */ /* 0x000fe4000bf46270 */
[----:B0-----:R-:W-:-:S04]  /*6f70*/  SHF.R.U32.HI R45, RZ, 0x7, R44 ;  /* 0x00000007ff2d7819 */ /* 0x001fc8000001162c */
[----:B------:R-:W-:-:S04]  /*6f80*/  SGXT.U32 R45, R45, 0x2 ;  /* 0x000000022d2d781a */ /* 0x000fc80000000000 */
[----:B------:R-:W-:-:S05]  /*6f90*/  LOP3.LUT R45, R45, 0x48, RZ, 0xfc, !PT ;  /* 0x000000482d2d7812 */ /* 0x000fca00078efcff */
[----:B------:R-:W-:-:S04]  /*6fa0*/  IMAD R45, R45, c[0x0][0x188], RZ ;  /* 0x000062002d2d7a24 */ /* 0x000fc800078e02ff */
[----:B-1----:R-:W-:Y:S02]  /*6fb0*/  IMAD.WIDE R8, R45, 0x2, R4 ;  /* 0x000000022d087825 */ /* 0x002fe400078e0204 */
        /* <DEDUP_REMOVED lines=57> */
[----:B------:R1:W3:Y:S01]  /*7350*/  @!P0 LDG.E.U16 R107, [R8.64] ;  /* 0x00000006086b8981 */ /* 0x0002e2000c1e1500 */
        /* <DEDUP_REMOVED lines=64> */
[----:B------:R-:W-:-:S06]  /*7760*/  PRMT R15, RZ, 0x7610, R15 ;  /* 0x00007610ff0f7816 */ /* 0x000fcc000000000f */
[----:B------:R1:W3:Y:S01]  /*7770*/  @!P1 LDG.E.U16 R15, [R8.64] ;  /* 0x00000006080f9981 */ /* 0x0002e2000c1e1500 */
[----:B0-----:R-:W-:Y:S02]  /*7780*/  SHF.R.U32.HI R68, RZ, 0x7, R44 ;  /* 0x00000007ff447819 */ /* 0x001fe4000001162c */
[----:B------:R-:W-:Y:S01]  /*7790*/  SHF.R.U32.HI R45, RZ, 0x7, R45 ;  /* 0x00000007ff2d7819 */ /* 0x000fe2000001162d */
[----:B------:R-:W3:Y:S01]  /*77a0*/  LDL R44, [R1+0x12c] ;  /* 0x00012c00012c7983 */ /* 0x000ee20000100800 */
[----:B------:R-:W-:-:S04]  /*77b0*/  SGXT.U32 R68, R68, 0x2 ;  /* 0x000000024444781a */ /* 0x000fc80000000000 */
[----:B------:R-:W-:-:S05]  /*77c0*/  LOP3.LUT R68, R68, 0x6c, RZ, 0xfc, !PT ;  /* 0x0000006c44447812 */ /* 0x000fca00078efcff */
[----:B------:R-:W-:-:S04]  /*77d0*/  IMAD R68, R68, c[0x0][0x188], RZ ;  /* 0x0000620044447a24 */ /* 0x000fc800078e02ff */
[----:B-1----:R-:W-:Y:S01]  /*77e0*/  IMAD.WIDE R8, R68, 0x2, R4 ;  /* 0x0000000244087825 */ /* 0x002fe200078e0204 */
[----:B--2---:R-:W-:-:S04]  /*77f0*/  SHF.R.U32.HI R68, RZ, 0x7, R81 ;  /* 0x00000007ff447819 */ /* 0x004fc80000011651 */
[----:B------:R-:W-:Y:S02]  /*7800*/  SGXT.U32 R68, R68, 0x2 ;  /* 0x000000024444781a */ /* 0x000fe40000000000 */
[----:B------:R-:W-:Y:S02]  /*7810*/  PRMT R14, RZ, 0x7610, R14 ;  /* 0x00007610ff0e7816 */ /* 0x000fe4000000000e */
[----:B------:R-:W-:Y:S02]  /*7820*/  LOP3.LUT R68, R68, 0x74, RZ, 0xfc, !PT ;  /* 0x0000007444447812 */ /* 0x000fe400078efcff */
[----:B------:R-:W-:Y:S02]  /*7830*/  SGXT.U32 R45, R45, 0x2 ;  /* 0x000000022d2d781a */ /* 0x000fe40000000000 */
[----:B------:R-:W-:Y:S01]  /*7840*/  SHF.R.U32.HI R69, RZ, 0x7, R81 ;  /* 0x00000007ff457819 */ /* 0x000fe20000011651 */
[----:B------:R-:W-:Y:S01]  /*7850*/  IMAD R68, R68, c[0x0][0x188], RZ ;  /* 0x0000620044447a24 */ /* 0x000fe200078e02ff */
[----:B------:R-:W-:Y:S01]  /*7860*/  LOP3.LUT R45, R45, 0x74, RZ, 0xfc, !PT ;  /* 0x000000742d2d7812 */ /* 0x000fe200078efcff */
[----:B------:R0:W2:Y:S01]  /*7870*/  @!P0 LDG.E.U16 R14, [R8.64] ;  /* 0x00000006080e8981 */ /* 0x0000a2000c1e1500 */
[----:B------:R-:W-:-:S02]  /*7880*/  SGXT.U32 R69, R69, 0x2 ;  /* 0x000000024545781a */ /* 0x000fc40000000000 */
[----:B------:R-:W-:Y:S02]  /*7890*/  ISETP.GE.AND P1, PT, R45, UR4, PT ;  /* 0x000000042d007c0c */ /* 0x000fe4000bf26270 */
[----:B------:R-:W2:Y:S01]  /*78a0*/  LDL R45, [R1+0x6c] ;  /* 0x00006c00012d7983 */ /* 0x000ea20000100800 */
[----:B------:R-:W-:Y:S01]  /*78b0*/  LOP3.LUT R69, R69, 0x7c, RZ, 0xfc, !PT ;  /* 0x0000007c45457812 */ /* 0x000fe200078efcff */
[----:B0-----:R-:W-:Y:S01]  /*78c0*/  IMAD.WIDE R8, R68, 0x2, R4 ;  /* 0x0000000244087825 */ /* 0x001fe200078e0204 */
[----:B------:R-:W-:-:S04]  /*78d0*/  SHF.R.U32.HI R68, RZ, 0x7, R81 ;  /* 0x00000007ff447819 */ /* 0x000fc80000011651 */
[----:B------:R-:W-:Y:S02]  /*78e0*/  SGXT.U32 R68, R68, 0x2 ;  /* 0x000000024444781a */ /* 0x000fe40000000000 */
[----:B------:R-:W-:Y:S02]  /*78f0*/  ISETP.GE.AND P0, PT, R69, UR4, PT ;  /* 0x0000000445007c0c */ /* 0x000fe4000bf06270 */
[----:B------:R-:W-:Y:S01]  /*7900*/  LOP3.LUT R68, R68, 0x7c, RZ, 0xfc, !PT ;  /* 0x0000007c44447812 */ /* 0x000fe200078efcff */
[----:B------:R-:W3:Y:S01]  /*7910*/  LDL.LU R69, [R1+0x1c4] ;  /* 0x0001c40001457983 */ /* 0x000ee20000300800 */
[----:B------:R-:W-:-:S03]  /*7920*/  PRMT R13, RZ, 0x7610, R13 ;  /* 0x00007610ff0d7816 */ /* 0x000fc6000000000d */
[----:B------:R-:W-:Y:S01]  /*7930*/  IMAD R68, R68, c[0x0][0x188], RZ ;  /* 0x0000620044447a24 */ /* 0x000fe200078e02ff */
[----:B------:R-:W-:Y:S02]  /*7940*/  PRMT R12, RZ, 0x7610, R12 ;  /* 0x00007610ff0c7816 */ /* 0x000fe4000000000c */
[----:B------:R0:W4:Y:S01]  /*7950*/  @!P1 LDG.E.U16 R13, [R8.64] ;  /* 0x00000006080d9981 */ /* 0x000122000c1e1500 */
[----:B------:R-:W-:Y:S01]  /*7960*/  LOP3.LUT R70, R81, 0x7f, RZ, 0xc0, !PT ;  /* 0x0000007f51467812 */ /* 0x000fe200078ec0ff */
[----:B0-----:R-:W-:Y:S02]  /*7970*/  IMAD.WIDE R8, R68, 0x2, R4 ;  /* 0x0000000244087825 */ /* 0x001fe400078e0204 */
[----:B------:R-:W4:Y:S04]  /*7980*/  LDL.LU R68, [R1+0x1bc] ;  /* 0x0001bc0001447983 */ /* 0x000f280000300800 */
[----:B------:R0:W-:Y:S04]  /*7990*/  STL [R1+0x324], R4 ;  /* 0x0003240401007387 */ /* 0x0001e80000100800 */
[----:B------:R1:W5:Y:S01]  /*79a0*/  @!P0 LDG.E.U16 R12, [R8.64] ;  /* 0x00000006080c8981 */ /* 0x000362000c1e1500 */
[----:B------:R-:W-:-:S03]  /*79b0*/  ISETP.GE.AND P0, PT, R70, UR4, PT ;  /* 0x0000000446007c0c */ /* 0x000fc6000bf06270 */
[----:B------:R0:W-:Y:S04]  /*79c0*/  STL [R1+0x320], R5 ;  /* 0x0003200501007387 */ /* 0x0001e80000100800 */
[----:B------:R-:W5:Y:S04]  /*79d0*/  LDL R70, [R1+0x1ac] ;  /* 0x0001ac0001467983 */ /* 0x000f680000100800 */
[----:B------:R-:W5:Y:S04]  /*79e0*/  LDL.LU R76, [R1+0x124] ;  /* 0x00012400014c7983 */ /* 0x000f680000300800 */
[----:B------:R-:W5:Y:S04]  /*79f0*/  LDL.LU R77, [R1+0x68] ;  /* 0x00006800014d7983 */ /* 0x000f680000300800 */
[----:B------:R-:W5:Y:S04]  /*7a00*/  LDL.LU R78, [R1+0x11c] ;  /* 0x00011c00014e7983 */ /* 0x000f680000300800 */
[----:B0-----:R-:W5:Y:S04]  /*7a10*/  LDL.LU R4, [R1+0x1fc] ;  /* 0x0001fc0001047983 */ /* 0x001f680000300800 */
[----:B------:R-:W5:Y:S04]  /*7a20*/  LDL.LU R5, [R1+0x118] ;  /* 0x0001180001057983 */ /* 0x000f680000300800 */
[----:B------:R-:W5:Y:S04]  /*7a30*/  LDL.LU R125, [R1+0x1b0] ;  /* 0x0001b000017d7983 */ /* 0x000f680000300800 */
[----:B------:R-:W-:Y:S01]  /*7a40*/  BAR.SYNC.DEFER_BLOCKING 0x0 ;  /* 0x0000000000007b1d */ /* 0x000fe20000010000 */
[----:B-1----:R-:W-:-:S02]  /*7a50*/  IADD3 R8, P1, R71, R3, RZ ;  /* 0x0000000347087210 */ /* 0x002fc40007f3e0ff */
[----:B------:R-:W-:Y:S02]  /*7a60*/  PRMT R122, RZ, 0x7610, R122 ;  /* 0x00007610ff7a7816 */ /* 0x000fe4000000007a */
[----:B------:R-:W-:Y:S01]  /*7a70*/  PRMT R11, RZ, 0x7610, R11 ;  /* 0x00007610ff0b7816 */ /* 0x000fe2000000000b */
[----:B------:R-:W5:Y:S01]  /*7a80*/  LDL R71, [R1+0x108] ;  /* 0x0001080001477983 */ /* 0x000f620000100800 */
[----:B------:R-:W-:Y:S01]  /*7a90*/  PRMT R10, RZ, 0x7610, R10 ;  /* 0x00007610ff0a7816 */ /* 0x000fe2000000000a */
[----:B--2---:R-:W-:-:S05]  /*7aa0*/  IMAD.X R9, R45, 0x1, R2, P1 ;  /* 0x000000012d097824 */ /* 0x004fca00008e0602 */
[----:B------:R3:W2:Y:S02]  /*7ab0*/  @!P0 LDG.E.U16 R122, [R8.64] ;  /* 0x00000006087a8981 */ /* 0x0006a4000c1e1500 */
[----:B---3--:R-:W-:-:S05]  /*7ac0*/  IADD3 R8, P1, R69, R3, RZ ;  /* 0x0000000345087210 */ /* 0x008fca0007f3e0ff */
[----:B------:R-:W-:-:S05]  /*7ad0*/  IMAD.X R9, R44, 0x1, R2, P1 ;  /* 0x000000012c097824 */ /* 0x000fca00008e0602 */
[----:B------:R4:W3:Y:S02]  /*7ae0*/  @!P0 LDG.E.U16 R11, [R8.64] ;  /* 0x00000006080b8981 */ /* 0x0008e4000c1e1500 */
[----:B----4-:R-:W-:-:S05]  /*7af0*/  IADD3 R8, P1, R68, R3, RZ ;  /* 0x0000000344087210 */ /* 0x010fca0007f3e0ff */
[----:B-----5:R-:W-:-:S05]  /*7b00*/  IMAD.X R9, R76, 0x1, R2, P1 ;  /* 0x000000014c097824 */ /* 0x020fca00008e0602 */
[----:B------:R0:W4:Y:S01]  /*7b10*/  @!P0 LDG.E.U16 R10, [R8.64] ;  /* 0x00000006080a8981 */ /* 0x000122000c1e1500 */
[----:B------:R-:W-:-:S05]  /*7b20*/  IADD3 R44, P1, R78, R3, RZ ;  /* 0x000000034e2c7210 */ /* 0x000fca0007f3e0ff */
[--C-:B------:R-:W-:Y:S01]  /*7b30*/  IMAD.X R45, R77, 0x1, R2.reuse, P1 ;  /* 0x000000014d2d7824 */ /* 0x100fe200008e0602 */
[----:B0-----:R-:W-:Y:S01]  /*7b40*/  PRMT R9, RZ, 0x7610, R9 ;  /* 0x00007610ff097816 */ /* 0x001fe20000000009 */
[----:B------:R0:W-:Y:S05]  /*7b50*/  STL [R1+0x328], R125 ;  /* 0x0003287d01007387 */ /* 0x0001ea0000100800 */
[----:B------:R1:W5:Y:S02]  /*7b60*/  @!P0 LDG.E.U16 R9, [R44.64] ;  /* 0x000000062c098981 */ /* 0x000364000c1e1500 */
[----:B-1----:R-:W-:Y:S02]  /*7b70*/  IADD3 R44, P1, R125, R3, RZ ;  /* 0x000000037d2c7210 */ /* 0x002fe40007f3e0ff */
[----:B0-----:R-:W2:Y:S03]  /*7b80*/  LDL.LU R125, [R1+0x10c] ;  /* 0x00010c00017d7983 */ /* 0x001ea60000300800 */
[----:B------:R-:W-:Y:S01]  /*7b90*/  IMAD.X R45, R5, 0x1, R2, P1 ;  /* 0x00000001052d7824 */ /* 0x000fe200008e0602 */
[----:B------:R0:W-:Y:S04]  /*7ba0*/  STL [R1+0x32c], R5 ;  /* 0x00032c0501007387 */ /* 0x0001e80000100800 */
[----:B0-----:R-:W3:Y:S01]  /*7bb0*/  LDL.LU R5, [R1+0x60] ;  /* 0x0000600001057983 */ /* 0x001ee20000300800 */
[----:B------:R-:W-:-:S03]  /*7bc0*/  PRMT R8, RZ, 0x7610, R8 ;  /* 0x00007610ff087816 */ /* 0x000fc60000000008 */
[----:B------:R0:W-:Y:S04]  /*7bd0*/  STL [R1+0x330], R4 ;  /* 0x0003300401007387 */ /* 0x0001e80000100800 */
[----:B------:R1:W4:Y:S02]  /*7be0*/  @!P0 LDG.E.U16 R8, [R44.64] ;  /* 0x000000062c088981 */ /* 0x000324000c1e1500 */
[----:B-1----:R-:W-:Y:S02]  /*7bf0*/  IADD3 R44, P1, R4, R3, RZ ;  /* 0x00000003042c7210 */ /* 0x002fe40007f3e0ff */
[----:B0-----:R-:W4:Y:S01]  /*7c00*/  LDL.LU R4, [R1+0x1a0] ;  /* 0x0001a00001047983 */ /* 0x001f220000300800 */
[----:B------:R-:W-:Y:S02]  /*7c10*/  PRMT R109, RZ, 0x7610, R109 ;  /* 0x00007610ff6d7816 */ /* 0x000fe4000000006d */
[----:B------:R-:W-:-:S02]  /*7c20*/  IMAD.X R45, R70, 0x1, R2, P1 ;  /* 0x00000001462d7824 */ /* 0x000fc400008e0602 */
[----:B------:R-:W5:Y:S04]  /*7c30*/  LDL R70, [R1+0x54] ;  /* 0x0000540001467983 */ /* 0x000f680000100800 */
[----:B------:R2:W5:Y:S01]  /*7c40*/  @!P0 LDG.E.U16 R109, [R44.64] ;  /* 0x000000062c6d8981 */ /* 0x000562000c1e1500 */
[----:B------:R-:W-:Y:S02]  /*7c50*/  PRMT R119, RZ, 0x7610, R119 ;  /* 0x00007610ff777816 */ /* 0x000fe40000000077 */
[----:B--2---:R-:W-:Y:S01]  /*7c60*/  IADD3 R44, P1, R125, R3, RZ ;  /* 0x000000037d2c7210 */ /* 0x004fe20007f3e0ff */
[----:B------:R0:W-:Y:S04]  /*7c70*/  STL [R1+0x334], R125 ;  /* 0x0003347d01007387 */ /* 0x0001e80000100800 */
[----:B0-----:R-:W2:Y:S01]  /*7c80*/  LDL.LU R125, [R1+0x19c] ;  /* 0x00019c00017d7983 */ /* 0x001ea20000300800 */
[----:B---3--:R-:W-:-:S03]  /*7c90*/  IMAD.X R45, R5, 0x1, R2, P1 ;  /* 0x00000001052d7824 */ /* 0x008fc600008e0602 */
[----:B------:R0:W-:Y:S04]  /*7ca0*/  STL [R1+0x338], R5 ;  /* 0x0003380501007387 */ /* 0x0001e80000100800 */
[----:B------:R4:W3:Y:S04]  /*7cb0*/  @!P0 LDG.E.U16 R119, [R44.64] ;  /* 0x000000062c778981 */ /* 0x0008e8000c1e1500 */
[----:B0-----:R-:W3:Y:S01]  /*7cc0*/  LDL.LU R5, [R1+0x100] ;  /* 0x0001000001057983 */ /* 0x001ee20000300800 */
[----:B----4-:R-:W-:-:S03]  /*7cd0*/  IADD3 R44, P1, R4, R3, RZ ;  /* 0x00000003042c7210 */ /* 0x010fc60007f3e0ff */
[----:B------:R0:W-:Y:S04]  /*7ce0*/  STL [R1+0x33c], R4 ;  /* 0x00033c0401007387 */ /* 0x0001e80000100800 */
[----:B0-----:R-:W4:Y:S01]  /*7cf0*/  LDL.LU R4, [R1+0xf8] ;  /* 0x0000f80001047983 */ /* 0x001f220000300800 */
[----:B------:R-:W-:Y:S01]  /*7d00*/  PRMT R118, RZ, 0x7610, R118 ;  /* 0x00007610ff767816 */ /* 0x000fe20000000076 */
[----:B------:R-:W-:Y:S02]  /*7d10*/  IMAD.X R45, R71, 0x1, R2, P1 ;  /* 0x00000001472d7824 */ /* 0x000fe400008e0602 */
[----:B------:R-:W5:Y:S04]  /*7d20*/  LDL R71, [R1+0xec] ;  /* 0x0000ec0001477983 */ /* 0x000f680000100800 */
[----:B------:R2:W5:Y:S01]  /*7d30*/  @!P0 LDG.E.U16 R118, [R44.64] ;  /* 0x000000062c768981 */ /* 0x000562000c1e1500 */
[----:B------:R-:W-:-:S02]  /*7d40*/  PRMT R117, RZ, 0x7610, R117 ;  /* 0x00007610ff757816 */ /* 0x000fc40000000075 */
        /* <DEDUP_REMOVED lines=11> */
[----:B-----5:R-:W-:Y:S02]  /*7e00*/  IMAD.X R45, R70, 0x1, R2, P1 ;  /* 0x00000001462d7824 */ /* 0x020fe400008e0602 */
[----:B------:R-:W5:Y:S04]  /*7e10*/  LDL R82, [R1+0xdc] ;  /* 0x0000dc0001527983 */ /* 0x000f680000100800 */
        /* <DEDUP_REMOVED lines=9> */
[----:B0-----:R-:W3:Y:S04]  /*7eb0*/  LDL.LU R5, [R1+0x48] ;  /* 0x0000480001057983 */ /* 0x001ee80000300800 */
[----:B----4-:R0:W-:Y:S04]  /*7ec0*/  STL [R1+0x354], R4 ;  /* 0x0003540401007387 */ /* 0x0101e80000100800 */
[----:B------:R-:W4:Y:S01]  /*7ed0*/  LDL R81, [R1+0x188] ;  /* 0x0001880001517983 */ /* 0x000f220000100800 */
[----:B-1----:R-:W-:-:S03]  /*7ee0*/  IADD3 R44, P1, R4, R3, RZ ;  /* 0x00000003042c7210 */ /* 0x002fc60007f3e0ff */
[----:B------:R-:W4:Y:S02]  /*7ef0*/  LDL R79, [R1+0xd4] ;  /* 0x0000d400014f7983 */ /* 0x000f240000100800 */
[----:B------:R-:W-:Y:S02]  /*7f00*/  IMAD.X R45, R71, 0x1, R2, P1 ;  /* 0x00000001472d7824 */ /* 0x000fe400008e0602 */
[----:B------:R-:W4:Y:S01]  /*7f10*/  LDL R71, [R1+0xcc] ;  /* 0x0000cc0001477983 */ /* 0x000f220000100800 */
[----:B------:R-:W-:-:S03]  /*7f20*/  PRMT R114, RZ, 0x7610, R114 ;  /* 0x00007610ff727816 */ /* 0x000fc60000000072 */
[----:B------:R1:W-:Y:S04]  /*7f30*/  STS.U16 [R0+0x12000], R48 ;  /* 0x0120003000007388 */ /* 0x0003e80000000400 */
[----:B------:R2:W4:Y:S04]  /*7f40*/  @!P0 LDG.E.U16 R114, [R44.64] ;  /* 0x000000062c728981 */ /* 0x000528000c1e1500 */
[----:B0-----:R-:W4:Y:S01]  /*7f50*/  LDL.LU R4, [R1+0x4c] ;  /* 0x00004c0001047983 */ /* 0x001f220000300800 */
[----:B-1----:R-:W-:-:S03]  /*7f60*/  PRMT R48, RZ, 0x7610, R48 ;  /* 0x00007610ff307816 */ /* 0x002fc60000000030 */
[----:B------:R0:W-:Y:S02]  /*7f70*/  STS.U16 [R0+0x11800], R49 ;  /* 0x0118003100007388 */ /* 0x0001e40000000400 */
[----:B0-----:R-:W-:Y:S02]  /*7f80*/  PRMT R49, RZ, 0x7610, R49 ;  /* 0x00007610ff317816 */ /* 0x001fe40000000031 */
[----:B------:R-:W-:Y:S01]  /*7f90*/  STS.U16 [R0+0x14000], R34 ;  /* 0x0140002200007388 */ /* 0x000fe20000000400 */
[----:B--2---:R-:W-:-:S03]  /*7fa0*/  IADD3 R44, P1, R125, R3, RZ ;  /* 0x000000037d2c7210 */ /* 0x004fc60007f3e0ff */
[----:B------:R-:W-:Y:S02]  /*7fb0*/  STL [R1+0x358], R125 ;  /* 0x0003587d01007387 */ /* 0x000fe40000100800 */
[----:B---3--:R-:W-:Y:S02]  /*7fc0*/  IMAD.X R45, R5, 0x1, R2, P1 ;  /* 0x00000001052d7824 */ /* 0x008fe400008e0602 */
[----:B------:R0:W-:Y:S04]  /*7fd0*/  STL [R1+0x35c], R5 ;  /* 0x00035c0501007387 */ /* 0x0001e80000100800 */
[----:B------:R5:W2:Y:S04]  /*7fe0*/  @!P0 LDG.E.U16 R48, [R44.64] ;  /* 0x000000062c308981 */ /* 0x000aa8000c1e1500 */
[----:B------:R-:W3:Y:S04]  /*7ff0*/  LDL R124, [R1+0x38] ;  /* 0x00003800017c7983 */ /* 0x000ee80000100800 */
[----:B------:R-:W2:Y:S01]  /*8000*/  LDL R83, [R1+0x20] ;  /* 0x0000200001537983 */ /* 0x000ea20000100800 */
[----:B-----5:R-:W-:-:S03]  /*8010*/  IADD3 R44, P1, R82, R3, RZ ;  /* 0x00000003522c7210 */ /* 0x020fc60007f3e0ff */
[----:B------:R-:W5:Y:S02]  /*8020*/  LDL R82, [R1+0x1f0] ;  /* 0x0001f00001527983 */ /* 0x000f640000100800 */
[----:B------:R-:W-:Y:S02]  /*8030*/  IMAD.X R45, R70, 0x1, R2, P1 ;  /* 0x00000001462d7824 */ /* 0x000fe400008e0602 */
[----:B0-----:R-:W2:Y:S04]  /*8040*/  LDL R5, [R1+0x178] ;  /* 0x0001780001057983 */ /* 0x001ea80000100800 */
[----:B------:R-:W2:Y:S04]  /*8050*/  LDL R70, [R1+0xc4] ;  /* 0x0000c40001467983 */ /* 0x000ea80000100800 */
[----:B------:R4:W5:Y:S02]  /*8060*/  @!P0 LDG.E.U16 R49, [R44.64] ;  /* 0x000000062c318981 */ /* 0x000964000c1e1500 */
[----:B----4-:R-:W-:-:S02]  /*8070*/  IADD3 R44, P1, R81, R3, RZ ;  /* 0x00000003512c7210 */ /* 0x010fc40007f3e0ff */
[----:B------:R-:W4:Y:S03]  /*8080*/  LDL R81, [R1+0x180] ;  /* 0x0001800001517983 */ /* 0x000f260000100800 */
[----:B------:R-:W-:Y:S02]  /*8090*/  IMAD.X R45, R79, 0x1, R2, P1 ;  /* 0x000000014f2d7824 */ /* 0x000fe400008e0602 */
[----:B------:R-:W4:Y:S01]  /*80a0*/  LDL R79, [R1+0xb8] ;  /* 0x0000b800014f7983 */ /* 0x000f220000100800 */
[----:B------:R-:W-:-:S03]  /*80b0*/  IADD3 R34, P1, R71, R3, RZ ;  /* 0x0000000347227210 */ /* 0x000fc60007f3e0ff */
[----:B------:R-:W4:Y:S01]  /*80c0*/  LDL R71, [R1+0x18] ;  /* 0x0000180001477983 */ /* 0x000f220000100800 */
[----:B------:R-:W-:-:S03]  /*80d0*/  PRMT R113, RZ, 0x7610, R113 ;  /* 0x00007610ff717816 */ /* 0x000fc60000000071 */
[----:B------:R-:W-:Y:S04]  /*80e0*/  STS.U16 [R0+0x13800], R35 ;  /* 0x0138002300007388 */ /* 0x000fe80000000400 */
[----:B------:R0:W-:Y:S01]  /*80f0*/  STS.U16 [R0+0x10800], R51 ;  /* 0x0108003300007388 */ /* 0x0001e20000000400 */
[----:B------:R-:W-:-:S03]  /*8100*/  PRMT R112, RZ, 0x7610, R112 ;  /* 0x00007610ff707816 */ /* 0x000fc60000000070 */
[----:B------:R5:W-:Y:S01]  /*8110*/  STS.U16 [R0+0x15000], R32 ;  /* 0x0150002000007388 */ /* 0x000be20000000400 */
[----:B0-----:R-:W-:-:S03]  /*8120*/  PRMT R51, RZ, 0x7610, R51 ;  /* 0x00007610ff337816 */ /* 0x001fc60000000033 */
[----:B------:R4:W-:Y:S01]  /*8130*/  STS.U16 [R0+0x14800], R33 ;  /* 0x0148002100007388 */ /* 0x0009e20000000400 */
[----:B------:R-:W-:-:S03]  /*8140*/  PRMT R111, RZ, 0x7610, R111 ;  /* 0x00007610ff6f7816 */ /* 0x000fc6000000006f */
[----:B------:R0:W4:Y:S04]  /*8150*/  @!P0 LDG.E.U16 R51, [R44.64] ;  /* 0x000000062c338981 */ /* 0x000128000c1e1500 */
[----:B0-----:R-:W4:Y:S04]  /*8160*/  LDL R45, [R1+0x1e8] ;  /* 0x0001e800012d7983 */ /* 0x001f280000100800 */
[----:B------:R-:W4:Y:S04]  /*8170*/  LDL R44, [R1+0x174] ;  /* 0x00017400012c7983 */ /* 0x000f280000100800 */
[----:B------:R0:W-:Y:S01]  /*8180*/  STS.U16 [R0+0x16000], R30 ;  /* 0x0160001e00007388 */ /* 0x0001e20000000400 */
[----:B---3--:R-:W-:-:S05]  /*8190*/  IMAD.X R35, R124, 0x1, R2, P1 ;  /* 0x000000017c237824 */ /* 0x008fca00008e0602 */
[----:B------:R2:W3:Y:S02]  /*81a0*/  @!P0 LDG.E.U16 R113, [R34.64] ;  /* 0x0000000622718981 */ /* 0x0004e4000c1e1500 */
[-C--:B--2---:R-:W-:Y:S02]  /*81b0*/  IADD3 R34, P1, R70, R3.reuse, RZ ;  /* 0x0000000346227210 */ /* 0x084fe40007f3e0ff */
[----:B------:R-:W2:Y:S03]  /*81c0*/  LDL R70, [R1+0xb4] ;  /* 0x0000b40001467983 */ /* 0x000ea60000100800 */
[----:B------:R-:W-:Y:S01]  /*81d0*/  IMAD.X R35, R83, 0x1, R2, P1 ;  /* 0x0000000153237824 */ /* 0x000fe200008e0602 */
[----:B-----5:R-:W-:-:S04]  /*81e0*/  IADD3 R32, P1, R82, R3, RZ ;  /* 0x0000000352207210 */ /* 0x020fc80007f3e0ff */
[----:B------:R1:W5:Y:S01]  /*81f0*/  @!P0 LDG.E.U16 R112, [R34.64] ;  /* 0x0000000622708981 */ /* 0x000362000c1e1500 */
[----:B----4-:R-:W-:-:S03]  /*8200*/  IMAD.X R33, R81, 0x1, R2, P1 ;  /* 0x0000000151217824 */ /* 0x010fc600008e0602 */
[----:B------:R-:W4:Y:S04]  /*8210*/  LDL R81, [R1+0x30] ;  /* 0x0000300001517983 */ /* 0x000f280000100800 */
[----:B-1----:R-:W3:Y:S04]  /*8220*/  LDL R35, [R1+0xa8] ;  /* 0x0000a80001237983 */ /* 0x002ee80000100800 */
[----:B------:R1:W4:Y:S04]  /*8230*/  @!P0 LDG.E.U16 R111, [R32.64] ;  /* 0x00000006206f8981 */ /* 0x000328000c1e1500 */
[----:B------:R-:W5:Y:S01]  /*8240*/  LDL R34, [R1+0xa4] ;  /* 0x0000a40001227983 */ /* 0x000f620000100800 */
[----:B-1----:R-:W-:-:S03]  /*8250*/  IADD3 R32, P1, R79, R3, RZ ;  /* 0x000000034f207210 */ /* 0x002fc60007f3e0ff */
[----:B------:R-:W5:Y:S02]  /*8260*/  LDL R79, [R1+0x1e0] ;  /* 0x0001e000014f7983 */ /* 0x000f640000100800 */
[----:B------:R-:W-:Y:S01]  /*8270*/  IMAD.X R33, R71, 0x1, R2, P1 ;  /* 0x0000000147217824 */ /* 0x000fe200008e0602 */
[----:B0-----:R-:W-:Y:S01]  /*8280*/  IADD3 R30, P1, R5, R3, RZ ;  /* 0x00000003051e7210 */ /* 0x001fe20007f3e0ff */
[----:B------:R-:W5:Y:S04]  /*8290*/  LDL R71, [R1+0x164] ;  /* 0x0001640001477983 */ /* 0x000f680000100800 */
[----:B------:R-:W5:Y:S01]  /*82a0*/  LDL R5, [R1+0x168] ;  /* 0x0001680001057983 */ /* 0x000f620000100800 */
[----:B------:R-:W-:-:S03]  /*82b0*/  PRMT R108, RZ, 0x7610, R108 ;  /* 0x00007610ff6c7816 */ /* 0x000fc6000000006c */
[----:B------:R-:W-:Y:S04]  /*82c0*/  STS.U16 [R0+0x15800], R31 ;  /* 0x0158001f00007388 */ /* 0x000fe80000000400 */
[----:B------:R-:W-:Y:S04]  /*82d0*/  STS.U16 [R0+0x17000], R28 ;  /* 0x0170001c00007388 */ /* 0x000fe80000000400 */
[----:B------:R0:W-:Y:S04]  /*82e0*/  STS.U16 [R0+0x12800], R47 ;  /* 0x0128002f00007388 */ /* 0x0001e80000000400 */
[----:B------:R4:W-:Y:S01]  /*82f0*/  STS.U16 [R0+0x16800], R29 ;  /* 0x0168001d00007388 */ /* 0x0009e20000000400 */
[----:B0-----:R-:W-:Y:S01]  /*8300*/  PRMT R47, RZ, 0x7610, R47 ;  /* 0x00007610ff2f7816 */ /* 0x001fe2000000002f */
[----:B--2---:R-:W-:-:S02]  /*8310*/  IMAD.X R31, R70, 0x1, R2, P1 ;  /* 0x00000001461f7824 */ /* 0x004fc400008e0602 */
[----:B------:R-:W2:Y:S04]  /*8320*/  LDL R70, [R1+0x98] ;  /* 0x0000980001467983 */ /* 0x000ea80000100800 */
[----:B------:R0:W2:Y:S02]  /*8330*/  @!P0 LDG.E.U16 R108, [R30.64] ;  /* 0x000000061e6c8981 */ /* 0x0000a4000c1e1500 */
[-C--:B0-----:R-:W-:Y:S02]  /*8340*/  IADD3 R30, P1, R45, R3.reuse, RZ ;  /* 0x000000032d1e7210 */ /* 0x081fe40007f3e0ff */
[----:B------:R-:W2:Y:S03]  /*8350*/  LDL R45, [R1+0x28] ;  /* 0x00002800012d7983 */ /* 0x000ea60000100800 */
[--C-:B------:R-:W-:Y:S01]  /*8360*/  IMAD.X R31, R44, 0x1, R2.reuse, P1 ;  /* 0x000000012c1f7824 */ /* 0x100fe200008e0602 */
[-C--:B---3--:R-:W-:Y:S01]  /*8370*/  IADD3 R28, P1, R35, R3.reuse, RZ ;  /* 0x00000003231c7210 */ /* 0x088fe20007f3e0ff */
[----:B------:R-:W3:Y:S04]  /*8380*/  LDL R44, [R1+0x158] ;  /* 0x00015800012c7983 */ /* 0x000ee80000100800 */
[----:B----4-:R-:W-:Y:S01]  /*8390*/  IMAD.X R29, R81, 0x1, R2, P1 ;  /* 0x00000001511d7824 */ /* 0x010fe200008e0602 */
[----:B------:R-:W4:Y:S04]  /*83a0*/  LDL R35, [R1+0x94] ;  /* 0x0000940001237983 */ /* 0x000f280000100800 */
[----:B------:R5:W3:Y:S02]  /*83b0*/  @!P0 LDG.E.U16 R47, [R28.64] ;  /* 0x000000061c2f8981 */ /* 0x000ae4000c1e1500 */
[----:B-----5:R-:W-:-:S02]  /*83c0*/  IADD3 R28, P1, R5, R3, RZ ;  /* 0x00000003051c7210 */ /* 0x020fc40007f3e0ff */
[----:B------:R-:W5:Y:S03]  /*83d0*/  LDL R5, [R1+0x1d8] ;  /* 0x0001d80001057983 */ /* 0x000f660000100800 */
[----:B------:R-:W-:Y:S02]  /*83e0*/  IMAD.X R29, R34, 0x1, R2, P1 ;  /* 0x00000001221d7824 */ /* 0x000fe400008e0602 */
[----:B------:R-:W5:Y:S01]  /*83f0*/  LDL R34, [R1+0x154] ;  /* 0x0001540001227983 */ /* 0x000f620000100800 */
[----:B------:R-:W-:Y:S02]  /*8400*/  LOP3.LUT R81, R0, 0x40, RZ, 0x3c, !PT ;  /* 0x0000004000517812 */ /* 0x000fe400078e3cff */
[----:B------:R-:W-:Y:S01]  /*8410*/  PRMT R110, RZ, 0x7610, R110 ;  /* 0x00007610ff6e7816 */ /* 0x000fe2000000006e */
[----:B------:R-:W-:Y:S04]  /*8420*/  STS.U16 [R0+0x10000], R104 ;  /* 0x0100006800007388 */ /* 0x000fe80000000400 */
[----:B------:R-:W-:Y:S04]  /*8430*/  STS.U16 [R0+0x11000], R50 ;  /* 0x0110003200007388 */ /* 0x000fe80000000400 */
[----:B------:R-:W-:Y:S04]  /*8440*/  STS.U16 [R0+0x13000], R46 ;  /* 0x0130002e00007388 */ /* 0x000fe80000000400 */
[----:B------:R-:W-:Y:S04]  /*8450*/  STS.U16 [R0+0x17800], R23 ;  /* 0x0178001700007388 */ /* 0x000fe80000000400 */
[----:B------:R0:W-:Y:S04]  /*8460*/  STS.U16 [R81+0x10400], R22 ;  /* 0x0104001651007388 */ /* 0x0001e80000000400 */
[----:B------:R1:W5:Y:S01]  /*8470*/  @!P0 LDG.E.U16 R110, [R32.64] ;  /* 0x00000006206e8981 */ /* 0x000362000c1e1500 */
[----:B0-----:R-:W-:-:S03]  /*8480*/  IADD3 R22, P1, R79, R3, RZ ;  /* 0x000000034f167210 */ /* 0x001fc60007f3e0ff */
[----:B------:R0:W-:Y:S01]  /*8490*/  STS.U16 [R81+0x10c00], R21 ;  /* 0x010c001551007388 */ /* 0x0001e20000000400 */
[----:B-1----:R-:W-:Y:S01]  /*84a0*/  PRMT R33, RZ, 0x7610, R33 ;  /* 0x00007610ff217816 */ /* 0x002fe20000000021 */
[----:B------:R-:W-:Y:S01]  /*84b0*/  IMAD.X R23, R71, 0x1, R2, P1 ;  /* 0x0000000147177824 */ /* 0x000fe200008e0602 */
[----:B------:R-:W-:Y:S01]  /*84c0*/  PRMT R32, RZ, 0x7610, R32 ;  /* 0x00007610ff207816 */ /* 0x000fe20000000020 */
[----:B------:R-:W5:Y:S04]  /*84d0*/  LDL R79, [R1+0x148] ;  /* 0x00014800014f7983 */ /* 0x000f680000100800 */
[----:B------:R2:W5:Y:S04]  /*84e0*/  @!P0 LDG.E.U16 R33, [R22.64] ;  /* 0x0000000616218981 */ /* 0x000568000c1e1500 */
[----:B0-----:R-:W5:Y:S04]  /*84f0*/  LDL R21, [R1+0x88] ;  /* 0x0000880001157983 */ /* 0x001f680000100800 */
[----:B------:R0:W-:Y:S04]  /*8500*/  STS.U16 [R81+0x11400], R7 ;  /* 0x0114000751007388 */ /* 0x0001e80000000400 */
[----:B------:R-:W5:Y:S01]  /*8510*/  LDL R71, [R1+0x144] ;  /* 0x0001440001477983 */ /* 0x000f620000100800 */
[----:B0-----:R-:W-:-:S02]  /*8520*/  PRMT R7, RZ, 0x7610, R7 ;  /* 0x00007610ff077816 */ /* 0x001fc40000000007 */
[----:B--2---:R-:W-:Y:S01]  /*8530*/  IADD3 R22, P1, R70, R3, RZ ;  /* 0x0000000346167210 */ /* 0x004fe20007f3e0ff */
[----:B------:R-:W-:Y:S01]  /*8540*/  STS.U16 [R81+0x11c00], R6 ;  /* 0x011c000651007388 */ /* 0x000fe20000000400 */
[----:B------:R-:W-:-:S03]  /*8550*/  PRMT R50, RZ, 0x7610, R50 ;  /* 0x00007610ff327816 */ /* 0x000fc60000000032 */
[----:B------:R-:W2:Y:S01]  /*8560*/  LDL R70, [R1+0x138] ;  /* 0x0001380001467983 */ /* 0x000ea20000100800 */
[----:B------:R-:W-:-:S03]  /*8570*/  IMAD.X R23, R45, 0x1, R2, P1 ;  /* 0x000000012d177824 */ /* 0x000fc600008e0602 */
[----:B------:R0:W-:Y:S04]  /*8580*/  STS.U16 [R81+0x12400], R20 ;  /* 0x0124001451007388 */ /* 0x0001e80000000400 */
[----:B------:R-:W2:Y:S04]  /*8590*/  LDL R45, [R1+0x10] ;  /* 0x00001000012d7983 */ /* 0x000ea80000100800 */
[----:B------:R3:W2:Y:S04]  /*85a0*/  @!P0 LDG.E.U16 R32, [R22.64] ;  /* 0x0000000616208981 */ /* 0x0006a8000c1e1500 */
[----:B------:R1:W2:Y:S01]  /*85b0*/  @!P0 LDG.E.U16 R50, [R30.64] ;  /* 0x000000061e328981 */ /* 0x0002a2000c1e1500 */
[----:B---3--:R-:W-:-:S03]  /*85c0*/  IADD3 R22, P1, R44, R3, RZ ;  /* 0x000000032c167210 */ /* 0x008fc60007f3e0ff */
[----:B------:R-:W3:Y:S02]  /*85d0*/  LDL R44, [R1+0x78] ;  /* 0x00007800012c7983 */ /* 0x000ee40000100800 */
[----:B----4-:R-:W-:Y:S02]  /*85e0*/  IMAD.X R23, R35, 0x1, R2, P1 ;  /* 0x0000000123177824 */ /* 0x010fe400008e0602 */
[----:B------:R-:W4:Y:S04]  /*85f0*/  LDL R35, [R1+0x84] ;  /* 0x0000840001237983 */ /* 0x000f280000100800 */
[----:B------:R5:W3:Y:S02]  /*8600*/  @!P0 LDG.E.U16 R7, [R22.64] ;  /* 0x0000000616078981 */ /* 0x000ae4000c1e1500 */
[----:B-----5:R-:W-:-:S02]  /*8610*/  IADD3 R22, P1, R5, R3, RZ ;  /* 0x0000000305167210 */ /* 0x020fc40007f3e0ff */
[----:B------:R-:W5:Y:S03]  /*8620*/  LDL R5, [R1+0x1d0] ;  /* 0x0001d00001057983 */ /* 0x000f660000100800 */
[----:B------:R-:W-:Y:S02]  /*8630*/  IMAD.X R23, R34, 0x1, R2, P1 ;  /* 0x0000000122177824 */ /* 0x000fe400008e0602 */
[----:B------:R-:W3:Y:S01]  /*8640*/  LDL R34, [R1+0x8] ;  /* 0x0000080001227983 */ /* 0x000ee20000100800 */
[----:B-1----:R-:W-:Y:S02]  /*8650*/  PRMT R31, RZ, 0x7610, R31 ;  /* 0x00007610ff1f7816 */ /* 0x002fe4000000001f */
[----:B------:R-:W-:Y:S01]  /*8660*/  PRMT R46, RZ, 0x7610, R46 ;  /* 0x00007610ff2e7816 */ /* 0x000fe2000000002e */
[----:B------:R-:W-:Y:S04]  /*8670*/  STS.U16 [R81+0x12c00], R19 ;  /* 0x012c001351007388 */ /* 0x000fe80000000400 */
[----:B------:R5:W-:Y:S04]  /*8680*/  STS.U16 [R81+0x13400], R18 ;  /* 0x0134001251007388 */ /* 0x000be80000000400 */
[----:B------:R1:W3:Y:S01]  /*8690*/  @!P0 LDG.E.U16 R46, [R28.64] ;  /* 0x000000061c2e8981 */ /* 0x0002e2000c1e1500 */
[----:B0-----:R-:W-:-:S02]  /*86a0*/  IADD3 R20, P1, R21, R3, RZ ;  /* 0x0000000315147210 */ /* 0x001fc40007f3e0ff */
[----:B-1----:R-:W-:-:S03]  /*86b0*/  PRMT R29, RZ, 0x7610, R29 ;  /* 0x00007610ff1d7816 */ /* 0x002fc6000000001d */
[----:B--2---:R-:W-:Y:S02]  /*86c0*/  IMAD.X R21, R45, 0x1, R2, P1 ;  /* 0x000000012d157824 */ /* 0x004fe400008e0602 */
[----:B------:R-:W2:Y:S04]  /*86d0*/  LDL R45, [R1+0x74] ;  /* 0x00007400012d7983 */ /* 0x000ea80000100800 */
[----:B------:R0:W2:Y:S02]  /*86e0*/  @!P0 LDG.E.U16 R31, [R20.64] ;  /* 0x00000006141f8981 */ /* 0x0000a4000c1e1500 */
[----:B0-----:R-:W-:-:S05]  /*86f0*/  IADD3 R20, P1, R79, R3, RZ ;  /* 0x000000034f147210 */ /* 0x001fca0007f3e0ff */
[----:B----4-:R-:W-:Y:S02]  /*8700*/  IMAD.X R21, R35, 0x1, R2, P1 ;  /* 0x0000000123157824 */ /* 0x010fe400008e0602 */
[----:B------:R-:W4:Y:S01]  /*8710*/  LDL R35, [R1+0x1c8] ;  /* 0x0001c80001237983 */ /* 0x000f220000100800 */
[----:B-----5:R-:W-:-:S03]  /*8720*/  IADD3 R18, P1, R5, R3, RZ ;  /* 0x0000000305127210 */ /* 0x020fc60007f3e0ff */
[----:B------:R-:W5:Y:S02]  /*8730*/  LDL R5, [R1+0x134] ;  /* 0x0001340001057983 */ /* 0x000f640000100800 */
[----:B------:R-:W-:-:S05]  /*8740*/  IMAD.X R19, R71, 0x1, R2, P1 ;  /* 0x0000000147137824 */ /* 0x000fca00008e0602 */
[----:B------:R3:W5:Y:S02]  /*8750*/  @!P0 LDG.E.U16 R29, [R18.64] ;  /* 0x00000006121d8981 */ /* 0x000764000c1e1500 */
[----:B---3--:R-:W-:Y:S02]  /*8760*/  IADD3 R18, P1, R44, R3, RZ ;  /* 0x000000032c127210 */ /* 0x008fe40007f3e0ff */
[----:B------:R-:W3:Y:S03]  /*8770*/  LDL.LU R44, [R1+0x1c0] ;  /* 0x0001c000012c7983 */ /* 0x000ee60000300800 */
[----:B------:R-:W-:Y:S02]  /*8780*/  IMAD.X R19, R34, 0x1, R2, P1 ;  /* 0x0000000122137824 */ /* 0x000fe400008e0602 */
[----:B------:R-:W3:Y:S04]  /*8790*/  LDL.LU R34, [R1+0x128] ;  /* 0x0001280001227983 */ /* 0x000ee80000300800 */
[----:B------:R-:W3:Y:S04]  /*87a0*/  LDL.LU R82, [R1+0x1b8] ;  /* 0x0001b80001527983 */ /* 0x000ee80000300800 */
[----:B------:R-:W3:Y:S04]  /*87b0*/  LDL.LU R79, [R1+0x120] ;  /* 0x00012000014f7983 */ /* 0x000ee80000300800 */
[----:B------:R-:W3:Y:S01]  /*87c0*/  LDL R71, [R1+0x200] ;  /* 0x0002000001477983 */ /* 0x000ee20000100800 */
[----:B------:R-:W-:-:S02]  /*87d0*/  PRMT R28, RZ, 0x7610, R28 ;  /* 0x00007610ff1c7816 */ /* 0x000fc4000000001c */
[----:B------:R-:W-:-:S04]  /*87e0*/  PRMT R6, RZ, 0x7610, R6 ;  /* 0x00007610ff067816 */ /* 0x000fc80000000006 */
[----:B------:R0:W3:Y:S04]  /*87f0*/  @!P0 LDG.E.U16 R28, [R18.64] ;  /* 0x00000006121c8981 */ /* 0x0000e8000c1e1500 */
[----:B------:R1:W3:Y:S01]  /*8800*/  @!P0 LDG.E.U16 R6, [R22.64] ;  /* 0x0000000616068981 */ /* 0x0002e2000c1e1500 */
[----:B0-----:R-:W-:-:S03]  /*8810*/  IADD3 R18, P1, R70, R3, RZ ;  /* 0x0000000346127210 */ /* 0x001fc60007f3e0ff */
[----:B------:R-:W3:Y:S01]  /*8820*/  LDL R70, [R1+0x1a8] ;  /* 0x0001a80001467983 */ /* 0x000ee20000100800 */
[----:B-1----:R-:W-:Y:S02]  /*8830*/  PRMT R23, RZ, 0x7610, R23 ;  /* 0x00007610ff177816 */ /* 0x002fe40000000017 */
[----:B------:R-:W-:Y:S01]  /*8840*/  PRMT R22, RZ, 0x7610, R22 ;  /* 0x00007610ff167816 */ /* 0x000fe20000000016 */
[----:B------:R-:W-:Y:S01]  /*8850*/  STS.U16 [R81+0x13c00], R17 ;  /* 0x013c001151007388 */ /* 0x000fe20000000400 */
[----:B------:R-:W-:-:S03]  /*8860*/  PRMT R30, RZ, 0x7610, R30 ;  /* 0x00007610ff1e7816 */ /* 0x000fc6000000001e */
[----:B------:R-:W-:Y:S04]  /*8870*/  STS.U16 [R81+0x14400], R106 ;  /* 0x0144006a51007388 */ /* 0x000fe80000000400 */
[----:B------:R-:W-:Y:S04]  /*8880*/  STS.U16 [R81+0x14c00], R107 ;  /* 0x014c006b51007388 */ /* 0x000fe80000000400 */
[----:B------:R-:W-:Y:S04]  /*8890*/  STS.U16 [R81+0x15400], R105 ;  /* 0x0154006951007388 */ /* 0x000fe80000000400 */
[----:B------:R-:W-:Y:S04]  /*88a0*/  STS.U16 [R81+0x15c00], R16 ;  /* 0x015c001051007388 */ /* 0x000fe80000000400 */
[----:B------:R0:W3:Y:S04]  /*88b0*/  @!P0 LDG.E.U16 R30, [R20.64] ;  /* 0x00000006141e8981 */ /* 0x0000e8000c1e1500 */
[----:B------:R-:W-:Y:S04]  /*88c0*/  STS.U16 [R81+0x16400], R15 ;  /* 0x0164000f51007388 */ /* 0x000fe80000000400 */
[----:B------:R-:W-:Y:S01]  /*88d0*/  STS.U16 [R81+0x16c00], R14 ;  /* 0x016c000e51007388 */ /* 0x000fe20000000400 */
[----:B0-----:R-:W-:-:S03]  /*88e0*/  PRMT R21, RZ, 0x7610, R21 ;  /* 0x00007610ff157816 */ /* 0x001fc60000000015 */
[----:B------:R0:W-:Y:S01]  /*88f0*/  STS.U16 [R81+0x17400], R13 ;  /* 0x0174000d51007388 */ /* 0x0001e20000000400 */
[----:B--2---:R-:W-:-:S05]  /*8900*/  IMAD.X R19, R45, 0x1, R2, P1 ;  /* 0x000000012d137824 */ /* 0x004fca00008e0602 */
[----:B------:R4:W2:Y:S01]  /*8910*/  @!P0 LDG.E.U16 R23, [R18.64] ;  /* 0x0000000612178981 */ /* 0x0008a2000c1e1500 */
[----:B------:R-:W-:Y:S01]  /*8920*/  IMAD.MOV.U32 R45, RZ, RZ, R69 ;  /* 0x000000ffff2d7224 */ /* 0x000fe200078e0045 */
[----:B----4-:R-:W-:-:S05]  /*8930*/  IADD3 R18, P1, R35, R3, RZ ;  /* 0x0000000323127210 */ /* 0x010fca0007f3e0ff */
[----:B-----5:R-:W-:Y:S02]  /*8940*/  IMAD.X R19, R5, 0x1, R2, P1 ;  /* 0x0000000105137824 */ /* 0x020fe400008e0602 */
[----:B------:R-:W4:Y:S04]  /*8950*/  LDL R5, [R1+0x110] ;  /* 0x0001100001057983 */ /* 0x000f280000100800 */
[----:B------:R-:W5:Y:S04]  /*8960*/  LDL.LU R35, [R1+0x1b4] ;  /* 0x0001b40001237983 */ /* 0x000f680000300800 */
[----:B------:R-:W2:Y:S04]  /*8970*/  LDL.LU R83, [R1+0x64] ;  /* 0x0000640001537983 */ /* 0x000ea80000300800 */
[----:B------:R-:W2:Y:S04]  /*8980*/  LDL.LU R69, [R1+0x114] ;  /* 0x0001140001457983 */ /* 0x000ea80000300800 */
[----:B------:R3:W4:Y:S04]  /*8990*/  @!P0 LDG.E.U16 R22, [R18.64] ;  /* 0x0000000612168981 */ /* 0x000728000c1e1500 */
[----:B0-----:R-:W4:Y:S01]  /*89a0*/  LDL R13, [R1+0x1f8] ;  /* 0x0001f800010d7983 */ /* 0x001f220000100800 */
[----:B------:R-:W-:-:S02]  /*89b0*/  PRMT R104, RZ, 0x7610, R104 ;  /* 0x00007610ff687816 */ /* 0x000fc40000000068 */
[----:B------:R-:W-:Y:S01]  /*89c0*/  PRMT R20, RZ, 0x7610, R20 ;  /* 0x00007610ff147816 */ /* 0x000fe20000000014 */
[----:B------:R0:W-:Y:S01]  /*89d0*/  STS.U16 [R81+0x17c00], R12 ;  /* 0x017c000c51007388 */ /* 0x0001e20000000400 */
[----:B---3--:R-:W-:-:S03]  /*89e0*/  IADD3 R18, P1, R44, R3, RZ ;  /* 0x000000032c127210 */ /* 0x008fc60007f3e0ff */
[----:B------:R-:W3:Y:S02]  /*89f0*/  LDL R124, [R1+0x58] ;  /* 0x00005800017c7983 */ /* 0x000ee40000100800 */
[----:B------:R-:W-:Y:S01]  /*8a00*/  IMAD.X R19, R34, 0x1, R2, P1 ;  /* 0x0000000122137824 */ /* 0x000fe200008e0602 */
[----:B------:R-:W-:-:S04]  /*8a10*/  IADD3 R16, P1, R82, R3, RZ ;  /* 0x0000000352107210 */ /* 0x000fc80007f3e0ff */
[----:B------:R1:W3:Y:S01]  /*8a20*/  @!P0 LDG.E.U16 R104, [R18.64] ;  /* 0x0000000612688981 */ /* 0x0002e2000c1e1500 */
[----:B------:R-:W-:-:S05]  /*8a30*/  IMAD.X R17, R79, 0x1, R2, P1 ;  /* 0x000000014f117824 */ /* 0x000fca00008e0602 */
[----:B------:R0:W3:Y:S02]  /*8a40*/  @!P0 LDG.E.U16 R21, [R16.64] ;  /* 0x0000000610158981 */ /* 0x0000e4000c1e1500 */
[----:B0-----:R-:W-:Y:S02]  /*8a50*/  IADD3 R16, P1, R71, R3, RZ ;  /* 0x0000000347107210 */ /* 0x001fe40007f3e0ff */
[----:B------:R-:W3:Y:S01]  /*8a60*/  LDL R71, [R1+0x1a4] ;  /* 0x0001a40001477983 */ /* 0x000ee20000100800 */
[----:B-1----:R-:W-:-:S03]  /*8a70*/  PRMT R19, RZ, 0x7610, R19 ;  /* 0x00007610ff137816 */ /* 0x002fc60000000013 */
[----:B------:R0:W-:Y:S01]  /*8a80*/  STS.U16 [R0], R11 ;  /* 0x0000000b00007388 */ /* 0x0001e20000000400 */
[----:B-----5:R-:W-:-:S05]  /*8a90*/  IMAD.X R17, R35, 0x1, R2, P1 ;  /* 0x0000000123117824 */ /* 0x020fca00008e0602 */
[----:B------:R1:W5:Y:S01]  /*8aa0*/  @!P0 LDG.E.U16 R20, [R16.64] ;  /* 0x0000000610148981 */ /* 0x000362000c1e1500 */
[----:B--2---:R-:W-:-:S05]  /*8ab0*/  IADD3 R14, P1, R69, R3, RZ ;  /* 0x00000003450e7210 */ /* 0x004fca0007f3e0ff */
[----:B------:R-:W-:-:S05]  /*8ac0*/  IMAD.X R15, R83, 0x1, R2, P1 ;  /* 0x00000001530f7824 */ /* 0x000fca00008e0602 */
[----:B------:R2:W5:Y:S02]  /*8ad0*/  @!P0 LDG.E.U16 R19, [R14.64] ;  /* 0x000000060e138981 */ /* 0x000564000c1e1500 */
[-C--:B--2---:R-:W-:Y:S02]  /*8ae0*/  IADD3 R14, P1, R70, R3.reuse, RZ ;  /* 0x00000003460e7210 */ /* 0x084fe40007f3e0ff */
[----:B-1----:R-:W-:Y:S01]  /*8af0*/  PRMT R17, RZ, 0x7610, R17 ;  /* 0x00007610ff117816 */ /* 0x002fe20000000011 */
[----:B------:R-:W2:Y:S02]  /*8b00*/  LDL.LU R70, [R1+0xfc] ;  /* 0x0000fc0001467983 */ /* 0x000ea40000300800 */
[--C-:B----4-:R-:W-:Y:S01]  /*8b10*/  IMAD.X R15, R5, 0x1, R2.reuse, P1 ;  /* 0x00000001050f7824 */ /* 0x110fe200008e0602 */
[----:B------:R-:W-:Y:S01]  /*8b20*/  IADD3 R12, P1, R13, R3, RZ ;  /* 0x000000030d0c7210 */ /* 0x000fe20007f3e0ff */
[----:B------:R-:W4:Y:S04]  /*8b30*/  LDL.LU R5, [R1+0xe0] ;  /* 0x0000e00001057983 */ /* 0x000f280000300800 */
[----:B------:R-:W2:Y:S04]  /*8b40*/  LDL.LU R125, [R1+0x18c] ;  /* 0x00018c00017d7983 */ /* 0x000ea80000300800 */
[----:B------:R-:W2:Y:S04]  /*8b50*/  LDL.LU R81, [R1+0x3f4] ;  /* 0x0003f40001517983 */ /* 0x000ea80000300800 */
[----:B0-----:R-:W2:Y:S01]  /*8b60*/  LDL R11, [R1+0x5c] ;  /* 0x00005c00010b7983 */ /* 0x001ea20000100800 */
[----:B---3--:R-:W-:Y:S01]  /*8b70*/  IMAD.X R13, R71, 0x1, R2, P1 ;  /* 0x00000001470d7824 */ /* 0x008fe200008e0602 */
[----:B------:R-:W-:-:S02]  /*8b80*/  PRMT R18, RZ, 0x7610, R18 ;  /* 0x00007610ff127816 */ /* 0x000fc40000000012 */
[----:B------:R0:W-:Y:S04]  /*8b90*/  STS.U16 [R0+0x800], R10 ;  /* 0x0008000a00007388 */ /* 0x0001e80000000400 */
[----:B------:R1:W3:Y:S04]  /*8ba0*/  @!P0 LDG.E.U16 R17, [R12.64] ;  /* 0x000000060c118981 */ /* 0x0002e8000c1e1500 */
[----:B------:R0:W2:Y:S04]  /*8bb0*/  @!P0 LDG.E.U16 R18, [R14.64] ;  /* 0x000000060e128981 */ /* 0x0000a8000c1e1500 */
[----:B------:R-:W2:Y:S04]  /*8bc0*/  LDL R71, [R1+0xf0] ;  /* 0x0000f00001477983 */ /* 0x000ea80000100800 */
[----:B-1----:R-:W2:Y:S01]  /*8bd0*/  LDL R13, [R1+0x104] ;  /* 0x00010400010d7983 */ /* 0x002ea20000100800 */
[----:B0-----:R-:W-:-:S03]  /*8be0*/  PRMT R15, RZ, 0x7610, R15 ;  /* 0x00007610ff0f7816 */ /* 0x001fc6000000000f */
[----:B------:R0:W-:Y:S01]  /*8bf0*/  STS.U16 [R0+0x1000], R9 ;  /* 0x0010000900007388 */ /* 0x0001e20000000400 */
[----:B--2---:R-:W-:-:S05]  /*8c00*/  IADD3 R12, P1, R13, R3, RZ ;  /* 0x000000030d0c7210 */ /* 0x004fca0007f3e0ff */
[----:B------:R-:W-:Y:S01]  /*8c10*/  IMAD.X R13, R11, 0x1, R2, P1 ;  /* 0x000000010b0d7824 */ /* 0x000fe200008e0602 */
[----:B------:R-:W-:-:S05]  /*8c20*/  IADD3 R10, P1, R70, R3, RZ ;  /* 0x00000003460a7210 */ /* 0x000fca0007f3e0ff */
[----:B------:R-:W-:Y:S02]  /*8c30*/  IMAD.X R11, R124, 0x1, R2, P1 ;  /* 0x000000017c0b7824 */ /* 0x000fe400008e0602 */
[----:B------:R-:W2:Y:S04]  /*8c40*/  LDL.LU R124, [R1+0xe8] ;  /* 0x0000e800017c7983 */ /* 0x000ea80000300800 */
[----:B------:R1:W2:Y:S04]  /*8c50*/  @!P0 LDG.E.U16 R15, [R10.64] ;  /* 0x000000060a0f8981 */ /* 0x0002a8000c1e1500 */
[----:B0-----:R-:W2:Y:S04]  /*8c60*/  LDL R9, [R1+0x198] ;  /* 0x0001980001097983 */ /* 0x001ea80000100800 */
[----:B-1----:R-:W2:Y:S01]  /*8c70*/  LDL R11, [R1+0x1f4] ;  /* 0x0001f400010b7983 */ /* 0x002ea20000100800 */
[----:B------:R-:W-:-:S03]  /*8c80*/  PRMT R16, RZ, 0x7610, R16 ;  /* 0x00007610ff107816 */ /* 0x000fc60000000010 */
[----:B------:R0:W-:Y:S04]  /*8c90*/  STS.U16 [R0+0x1800], R8 ;  /* 0x0018000800007388 */ /* 0x0001e80000000400 */
[----:B------:R1:W3:Y:S02]  /*8ca0*/  @!P0 LDG.E.U16 R16, [R12.64] ;  /* 0x000000060c108981 */ /* 0x0002e4000c1e1500 */
[----:B-1----:R-:W-:Y:S02]  /*8cb0*/  PRMT R13, RZ, 0x7610, R13 ;  /* 0x00007610ff0d7816 */ /* 0x002fe4000000000d */
[----:B--2---:R-:W-:-:S05]  /*8cc0*/  IADD3 R10, P1, R11, R3, RZ ;  /* 0x000000030b0a7210 */ /* 0x004fca0007f3e0ff */
[--C-:B------:R-:W-:Y:S01]  /*8cd0*/  IMAD.X R11, R9, 0x1, R2.reuse, P1 ;  /* 0x00000001090b7824 */ /* 0x100fe200008e0602 */
[----:B0-----:R-:W-:Y:S02]  /*8ce0*/  IADD3 R8, P1, R71, R3, RZ ;  /* 0x0000000347087210 */ /* 0x001fe40007f3e0ff */
[----:B------:R-:W2:Y:S03]  /*8cf0*/  LDL R71, [R1+0x40] ;  /* 0x0000400001477983 */ /* 0x000ea60000100800 */
[----:B------:R-:W-:Y:S01]  /*8d00*/  IMAD.X R9, R4, 0x1, R2, P1 ;  /* 0x0000000104097824 */ /* 0x000fe200008e0602 */
[----:B------:R0:W-:Y:S04]  /*8d10*/  STL [R1+0x360], R4 ;  /* 0x0003600401007387 */ /* 0x0001e80000100800 */
[----:B------:R1:W2:Y:S04]  /*8d20*/  @!P0 LDG.E.U16 R13, [R8.64] ;  /* 0x00000006080d8981 */ /* 0x0002a8000c1e1500 */
[----:B0-----:R-:W2:Y:S04]  /*8d30*/  LDL.LU R4, [R1+0xd0] ;  /* 0x0000d00001047983 */ /* 0x001ea80000300800 */
[----:B-1----:R-:W2:Y:S04]  /*8d40*/  LDL R9, [R1+0x190] ;  /* 0x0001900001097983 */ /* 0x002ea80000100800 */
[----:B------:R0:W-:Y:S01]  /*8d50*/  STS.U16 [R0+0x2800], R119 ;  /* 0x0028007700007388 */ /* 0x0001e20000000400 */
[----:B------:R-:W-:-:S03]  /*8d60*/  PRMT R12, RZ, 0x7610, R12 ;  /* 0x00007610ff0c7816 */ /* 0x000fc6000000000c */
[----:B0-----:R-:W3:Y:S04]  /*8d70*/  LDL R119, [R1+0xd8] ;  /* 0x0000d80001777983 */ /* 0x001ee80000100800 */
[----:B------:R0:W-:Y:S01]  /*8d80*/  STL [R1+0x364], R125 ;  /* 0x0003647d01007387 */ /* 0x0001e20000100800 */
[----:B--2---:R-:W-:-:S05]  /*8d90*/  IADD3 R8, P1, R9, R3, RZ ;  /* 0x0000000309087210 */ /* 0x004fca0007f3e0ff */
[----:B------:R-:W-:-:S05]  /*8da0*/  IMAD.X R9, R124, 0x1, R2, P1 ;  /* 0x000000017c097824 */ /* 0x000fca00008e0602 */
[----:B------:R1:W2:Y:S02]  /*8db0*/  @!P0 LDG.E.U16 R12, [R8.64] ;  /* 0x00000006080c8981 */ /* 0x0002a4000c1e1500 */
[----:B-1----:R-:W-:Y:S02]  /*8dc0*/  IADD3 R8, P1, R125, R3, RZ ;  /* 0x000000037d087210 */ /* 0x002fe40007f3e0ff */
[----:B0-----:R-:W2:Y:S03]  /*8dd0*/  LDL.LU R125, [R1+0x3c] ;  /* 0x00003c00017d7983 */ /* 0x001ea60000300800 */
[----:B----4-:R-:W-:Y:S01]  /*8de0*/  IMAD.X R9, R5, 0x1, R2, P1 ;  /* 0x0000000105097824 */ /* 0x010fe200008e0602 */
[----:B------:R0:W-:Y:S04]  /*8df0*/  STL [R1+0x368], R5 ;  /* 0x0003680501007387 */ /* 0x0001e80000100800 */
[----:B0-----:R-:W4:Y:S01]  /*8e00*/  LDL.LU R5, [R1+0x184] ;  /* 0x0001840001057983 */ /* 0x001f220000300800 */
[----:B------:R-:W-:-:S06]  /*8e10*/  PRMT R14, RZ, 0x7610, R14 ;  /* 0x00007610ff0e7816 */ /* 0x000fcc000000000e */
[----:B------:R0:W5:Y:S02]  /*8e20*/  @!P0 LDG.E.U16 R14, [R10.64] ;  /* 0x000000060a0e8981 */ /* 0x000164000c1e1500 */
[----:B0-----:R-:W-:-:S06]  /*8e30*/  PRMT R11, RZ, 0x7610, R11 ;  /* 0x00007610ff0b7816 */ /* 0x001fcc000000000b */
[----:B------:R3:W5:Y:S01]  /*8e40*/  @!P0 LDG.E.U16 R11, [R8.64] ;  /* 0x00000006080b8981 */ /* 0x000762000c1e1500 */
[----:B------:R-:W-:Y:S02]  /*8e50*/  PRMT R10, RZ, 0x7610, R10 ;  /* 0x00007610ff0a7816 */ /* 0x000fe4000000000a */
[----:B---3--:R-:W-:Y:S01]  /*8e60*/  IADD3 R8, P1, R119, R3, RZ ;  /* 0x0000000377087210 */ /* 0x008fe20007f3e0ff */
[----:B------:R-:W-:-:S04]  /*8e70*/  IMAD.MOV.U32 R119, RZ, RZ, R34 ;  /* 0x000000ffff777224 */ /* 0x000fc800078e0022 */
[----:B------:R-:W-:Y:S01]  /*8e80*/  IMAD.X R9, R71, 0x1, R2, P1 ;  /* 0x0000000147097824 */ /* 0x000fe200008e0602 */
[----:B------:R-:W-:Y:S01]  /*8e90*/  IADD3 R34, P1, R4, R3, RZ ;  /* 0x0000000304227210 */ /* 0x000fe20007f3e0ff */
[----:B------:R0:W-:Y:S04]  /*8ea0*/  STS.U16 [R0+0x3800], R117 ;  /* 0x0038007500007388 */ /* 0x0001e80000000400 */
[----:B------:R1:W3:Y:S04]  /*8eb0*/  @!P0 LDG.E.U16 R10, [R8.64] ;  /* 0x00000006080a8981 */ /* 0x0002e8000c1e1500 */
[----:B------:R1:W-:Y:S01]  /*8ec0*/  STS.U16 [R0+0x3000], R118 ;  /* 0x0030007600007388 */ /* 0x0003e20000000400 */
[----:B0-----:R-:W-:Y:S01]  /*8ed0*/  IMAD.MOV.U32 R117, RZ, RZ, R35 ;  /* 0x000000ffff757224 */ /* 0x001fe200078e0023 */
[----:B-1----:R-:W-:Y:S01]  /*8ee0*/  PRMT R9, RZ, 0x7610, R9 ;  /* 0x00007610ff097816 */ /* 0x002fe20000000009 */
[----:B------:R-:W-:-:S02]  /*8ef0*/  IMAD.MOV.U32 R118, RZ, RZ, R44 ;  /* 0x000000ffff767224 */ /* 0x000fc400078e002c */
[----:B------:R-:W3:Y:S04]  /*8f00*/  LDL R44, [R1+0xc8] ;  /* 0x0000c800012c7983 */ /* 0x000ee80000100800 */
[----:B------:R-:W5:Y:S04]  /*8f10*/  LDL.LU R71, [R1+0xc0] ;  /* 0x0000c00001477983 */ /* 0x000f680000300800 */
[----:B------:R0:W-:Y:S04]  /*8f20*/  STL [R1+0x36c], R4 ;  /* 0x00036c0401007387 */ /* 0x0001e80000100800 */
[----:B------:R1:W-:Y:S04]  /*8f30*/  STS.U16 [R0+0x4800], R115 ;  /* 0x0048007300007388 */ /* 0x0003e80000000400 */
[----:B0-----:R-:W5:Y:S01]  /*8f40*/  LDL.LU R4, [R1+0xbc] ;  /* 0x0000bc0001047983 */ /* 0x001f620000300800 */
[----:B-1----:R-:W-:-:S02]  /*8f50*/  IMAD.MOV.U32 R115, RZ, RZ, R45 ;  /* 0x000000ffff737224 */ /* 0x002fc400078e002d */
[----:B--2---:R-:W-:Y:S01]  /*8f60*/  IMAD.X R35, R125, 0x1, R2, P1 ;  /* 0x000000017d237824 */ /* 0x004fe200008e0602 */
[----:B------:R0:W-:Y:S04]  /*8f70*/  STL [R1+0x370], R125 ;  /* 0x0003707d01007387 */ /* 0x0001e80000100800 */
[----:B------:R1:W2:Y:S04]  /*8f80*/  @!P0 LDG.E.U16 R9, [R34.64] ;  /* 0x0000000622098981 */ /* 0x0002a8000c1e1500 */
[----:B0-----:R-:W2:Y:S01]  /*8f90*/  LDL.LU R125, [R1+0x24] ;  /* 0x00002400017d7983 */ /* 0x001ea20000300800 */
[----:B-1----:R-:W-:Y:S01]  /*8fa0*/  IMAD.MOV.U32 R35, RZ, RZ, R82 ;  /* 0x000000ffff237224 */ /* 0x002fe200078e0052 */
[----:B----4-:R-:W-:-:S02]  /*8fb0*/  IADD3 R34, P1, R5, R3, RZ ;  /* 0x0000000305227210 */ /* 0x010fc40007f3e0ff */
[----:B------:R-:W4:Y:S04]  /*8fc0*/  LDL.LU R82, [R1+0x3f0] ;  /* 0x0003f00001527983 */ /* 0x000f280000300800 */
[----:B------:R0:W-:Y:S04]  /*8fd0*/  STL [R1+0x374], R5 ;  /* 0x0003740501007387 */ /* 0x0001e80000100800 */
[----:B0-----:R-:W2:Y:S04]  /*8fe0*/  LDL.LU R5, [R1+0x1ec] ;  /* 0x0001ec0001057983 */ /* 0x001ea80000300800 */
[----:B------:R-:W2:Y:S01]  /*8ff0*/  LDL R45, [R1+0x1c] ;  /* 0x00001c00012d7983 */ /* 0x000ea20000100800 */
[----:B------:R-:W-:-:S03]  /*9000*/  PRMT R8, RZ, 0x7610, R8 ;  /* 0x00007610ff087816 */ /* 0x000fc60000000008 */
[----:B------:R0:W-:Y:S02]  /*9010*/  STS.U16 [R0+0x4000], R116 ;  /* 0x0040007400007388 */ /* 0x0001e40000000400 */
[----:B0-----:R-:W-:Y:S02]  /*9020*/  IMAD.MOV.U32 R116, RZ, RZ, R35 ;  /* 0x000000ffff747224 */ /* 0x001fe400078e0023 */
[----:B------:R0:W-:Y:S01]  /*9030*/  STS.U16 [R0+0x5000], R114 ;  /* 0x0050007200007388 */ /* 0x0001e20000000400 */
[----:B---3--:R-:W-:Y:S01]  /*9040*/  IMAD.X R35, R44, 0x1, R2, P1 ;  /* 0x000000012c237824 */ /* 0x008fe200008e0602 */
[----:B-----5:R-:W-:-:S04]  /*9050*/  IADD3 R44, P1, R71, R3, RZ ;  /* 0x00000003472c7210 */ /* 0x020fc80007f3e0ff */
[----:B------:R1:W3:Y:S02]  /*9060*/  @!P0 LDG.E.U16 R8, [R34.64] ;  /* 0x0000000622088981 */ /* 0x0002e4000c1e1500 */
[----:B-1----:R-:W-:Y:S02]  /*9070*/  PRMT R34, RZ, 0x7610, R34 ;  /* 0x00007610ff227816 */ /* 0x002fe40000000022 */
[----:B------:R-:W-:Y:S01]  /*9080*/  PRMT R35, RZ, 0x7610, R35 ;  /* 0x00007610ff237816 */ /* 0x000fe20000000023 */
[----:B--2---:R-:W-:-:S05]  /*9090*/  IMAD.X R45, R45, 0x1, R2, P1 ;  /* 0x000000012d2d7824 */ /* 0x004fca00008e0602 */
[----:B------:R1:W2:Y:S02]  /*90a0*/  @!P0 LDG.E.U16 R34, [R44.64] ;  /* 0x000000062c228981 */ /* 0x0002a4000c1e1500 */
[----:B-1----:R-:W-:Y:S01]  /*90b0*/  IMAD.MOV.U32 R45, RZ, RZ, R83 ;  /* 0x000000ffff2d7224 */ /* 0x002fe200078e0053 */
[-C--:B------:R-:W-:Y:S01]  /*90c0*/  IADD3 R44, P1, R4, R3.reuse, RZ ;  /* 0x00000003042c7210 */ /* 0x080fe20007f3e0ff */
[----:B------:R-:W4:Y:S02]  /*90d0*/  LDL.LU R83, [R1+0x3ec] ;  /* 0x0003ec0001537983 */ /* 0x000f240000300800 */
[----:B0-----:R-:W-:Y:S02]  /*90e0*/  IMAD.MOV.U32 R114, RZ, RZ, R45 ;  /* 0x000000ffff727224 */ /* 0x001fe400078e002d */
[----:B------:R-:W-:Y:S01]  /*90f0*/  IMAD.X R45, R125, 0x1, R2, P1 ;  /* 0x000000017d2d7824 */ /* 0x000fe200008e0602 */
[----:B------:R0:W-:Y:S04]  /*9100*/  STL [R1+0x378], R4 ;  /* 0x0003780401007387 */ /* 0x0001e80000100800 */
[----:B------:R1:W5:Y:S04]  /*9110*/  @!P0 LDG.E.U16 R35, [R44.64] ;  /* 0x000000062c238981 */ /* 0x000368000c1e1500 */
[----:B0-----:R-:W2:Y:S04]  /*9120*/  LDL.LU R4, [R1+0xb0] ;  /* 0x0000b00001047983 */ /* 0x001ea80000300800 */
[----:B------:R0:W-:Y:S04]  /*9130*/  STL [R1+0x37c], R125 ;  /* 0x00037c7d01007387 */ /* 0x0001e80000100800 */
[----:B0-----:R-:W3:Y:S04]  /*9140*/  LDL.LU R125, [R1+0x34] ;  /* 0x00003400017d7983 */ /* 0x001ee80000300800 */
[----:B-1----:R-:W3:Y:S01]  /*9150*/  LDL R45, [R1+0x17c] ;  /* 0x00017c00012d7983 */ /* 0x002ee20000100800 */
[----:B------:R-:W-:-:S03]  /*9160*/  IADD3 R44, P1, R5, R3, RZ ;  /* 0x00000003052c7210 */ /* 0x000fc60007f3e0ff */
[----:B------:R0:W-:Y:S02]  /*9170*/  STS.U16 [R0+0x5800], R48 ;  /* 0x0058003000007388 */ /* 0x0001e40000000400 */
[----:B0-----:R-:W-:Y:S02]  /*9180*/  PRMT R48, RZ, 0x7610, R48 ;  /* 0x00007610ff307816 */ /* 0x001fe40000000030 */
[----:B------:R0:W-:Y:S04]  /*9190*/  STS.U16 [R0+0x6000], R49 ;  /* 0x0060003100007388 */ /* 0x0001e80000000400 */
[----:B------:R1:W-:Y:S01]  /*91a0*/  STL [R1+0x380], R5 ;  /* 0x0003800501007387 */ /* 0x0003e20000100800 */
[----:B0-----:R-:W-:-:S03]  /*91b0*/  PRMT R49, RZ, 0x7610, R49 ;  /* 0x00007610ff317816 */ /* 0x001fc60000000031 */
[----:B-1----:R-:W4:Y:S04]  /*91c0*/  LDL.LU R5, [R1+0x170] ;  /* 0x0001700001057983 */ /* 0x002f280000300800 */
[----:B--2---:R0:W-:Y:S01]  /*91d0*/  STL [R1+0x384], R4 ;  /* 0x0003840401007387 */ /* 0x0041e20000100800 */
[----:B---3--:R-:W-:-:S05]  /*91e0*/  IMAD.X R45, R45, 0x1, R2, P1 ;  /* 0x000000012d2d7824 */ /* 0x008fca00008e0602 */
[----:B------:R1:W2:Y:S02]  /*91f0*/  @!P0 LDG.E.U16 R48, [R44.64] ;  /* 0x000000062c308981 */ /* 0x0002a4000c1e1500 */
[-C--:B-1----:R-:W-:Y:S02]  /*9200*/  IADD3 R44, P1, R4, R3.reuse, RZ ;  /* 0x00000003042c7210 */ /* 0x082fe40007f3e0ff */
[----:B0-----:R-:W3:Y:S03]  /*9210*/  LDL.LU R4, [R1+0x1e4] ;  /* 0x0001e40001047983 */ /* 0x001ee60000300800 */
[----:B------:R-:W-:Y:S01]  /*9220*/  IMAD.X R45, R125, 0x1, R2, P1 ;  /* 0x000000017d2d7824 */ /* 0x000fe200008e0602 */
[----:B------:R0:W-:Y:S04]  /*9230*/  STL [R1+0x388], R125 ;  /* 0x0003887d01007387 */ /* 0x0001e80000100800 */
[----:B------:R1:W2:Y:S04]  /*9240*/  @!P0 LDG.E.U16 R49, [R44.64] ;  /* 0x000000062c318981 */ /* 0x0002a8000c1e1500 */
[----:B0-----:R-:W2:Y:S04]  /*9250*/  LDL.LU R125, [R1+0x16c] ;  /* 0x00016c00017d7983 */ /* 0x001ea80000300800 */
[----:B-1----:R-:W2:Y:S01]  /*9260*/  LDL R45, [R1+0xac] ;  /* 0x0000ac00012d7983 */ /* 0x002ea20000100800 */
[----:B----4-:R-:W-:-:S03]  /*9270*/  IADD3 R44, P1, R5, R3, RZ ;  /* 0x00000003052c7210 */ /* 0x010fc60007f3e0ff */
[----:B------:R0:W-:Y:S02]  /*9280*/  STS.U16 [R0+0x6800], R51 ;  /* 0x0068003300007388 */ /* 0x0001e40000000400 */
[----:B0-----:R-:W-:Y:S02]  /*9290*/  PRMT R51, RZ, 0x7610, R51 ;  /* 0x00007610ff337816 */ /* 0x001fe40000000033 */
[----:B------:R-:W-:Y:S01]  /*92a0*/  STS.U16 [R0+0x7000], R113 ;  /* 0x0070007100007388 */ /* 0x000fe20000000400 */
[----:B------:R-:W-:-:S03]  /*92b0*/  PRMT R105, RZ, 0x7610, R105 ;  /* 0x00007610ff697816 */ /* 0x000fc60000000069 */
[----:B------:R0:W-:Y:S04]  /*92c0*/  STL [R1+0x38c], R5 ;  /* 0x00038c0501007387 */ /* 0x0001e80000100800 */
[----:B------:R-:W-:Y:S04]  /*92d0*/  STS.U16 [R0+0x7800], R112 ;  /* 0x0078007000007388 */ /* 0x000fe80000000400 */
[----:B0-----:R-:W4:Y:S01]  /*92e0*/  LDL.LU R5, [R1+0xa0] ;  /* 0x0000a00001057983 */ /* 0x001f220000300800 */
[----:B--2---:R-:W-:-:S05]  /*92f0*/  IMAD.X R45, R45, 0x1, R2, P1 ;  /* 0x000000012d2d7824 */ /* 0x004fca00008e0602 */
[----:B------:R0:W2:Y:S02]  /*9300*/  @!P0 LDG.E.U16 R51, [R44.64] ;  /* 0x000000062c338981 */ /* 0x0000a4000c1e1500 */
[----:B0-----:R-:W-:Y:S01]  /*9310*/  IMAD.MOV.U32 R45, RZ, RZ, R76 ;  /* 0x000000ffff2d7224 */ /* 0x001fe200078e004c */
[----:B---3--:R-:W-:Y:S01]  /*9320*/  IADD3 R44, P1, R4, R3, RZ ;  /* 0x00000003042c7210 */ /* 0x008fe20007f3e0ff */
[----:B------:R-:W3:Y:S02]  /*9330*/  LDL.LU R76, [R1+0x3e8] ;  /* 0x0003e800014c7983 */ /* 0x000ee40000300800 */
[----:B------:R-:W-:Y:S02]  /*9340*/  IMAD.MOV.U32 R113, RZ, RZ, R45 ;  /* 0x000000ffff717224 */ /* 0x000fe400078e002d */
[----:B------:R-:W-:Y:S01]  /*9350*/  IMAD.X R45, R125, 0x1, R2, P1 ;  /* 0x000000017d2d7824 */ /* 0x000fe200008e0602 */
[----:B------:R0:W-:Y:S04]  /*9360*/  STL [R1+0x390], R4 ;  /* 0x0003900401007387 */ /* 0x0001e80000100800 */
[----:B------:R1:W2:Y:S04]  /*9370*/  @!P0 LDG.E.U16 R105, [R44.64] ;  /* 0x000000062c698981 */ /* 0x0002a8000c1e1500 */
[----:B0-----:R-:W2:Y:S01]  /*9380*/  LDL.LU R4, [R1+0x160] ;  /* 0x0001600001047983 */ /* 0x001ea20000300800 */
[----:B-1----:R-:W-:-:S03]  /*9390*/  IMAD.MOV.U32 R45, RZ, RZ, R77 ;  /* 0x000000ffff2d7224 */ /* 0x002fc600078e004d */
[----:B------:R0:W-:Y:S01]  /*93a0*/  STL [R1+0x394], R125 ;  /* 0x0003947d01007387 */ /* 0x0001e20000100800 */
[----:B------:R-:W-:-:S03]  /*93b0*/  IMAD.MOV.U32 R112, RZ, RZ, R45 ;  /* 0x000000ffff707224 */ /* 0x000fc600078e002d */
[----:B0-----:R-:W2:Y:S04]  /*93c0*/  LDL.LU R125, [R1+0x9c] ;  /* 0x00009c00017d7983 */ /* 0x001ea80000300800 */
[----:B------:R-:W3:Y:S04]  /*93d0*/  LDL.LU R77, [R1+0x3e4] ;  /* 0x0003e400014d7983 */ /* 0x000ee80000300800 */
[----:B------:R-:W2:Y:S01]  /*93e0*/  LDL R45, [R1+0x2c] ;  /* 0x00002c00012d7983 */ /* 0x000ea20000100800 */
[----:B----4-:R-:W-:Y:S02]  /*93f0*/  IADD3 R44, P1, R5, R3, RZ ;  /* 0x00000003052c7210 */ /* 0x010fe40007f3e0ff */
[----:B------:R-:W-:Y:S01]  /*9400*/  PRMT R106, RZ, 0x7610, R106 ;  /* 0x00007610ff6a7816 */ /* 0x000fe2000000006a */
[----:B------:R-:W-:Y:S01]  /*9410*/  STS.U16 [R0+0x8000], R111 ;  /* 0x0080006f00007388 */ /* 0x000fe20000000400 */
[----:B------:R-:W-:-:S03]  /*9420*/  PRMT R107, RZ, 0x7610, R107 ;  /* 0x00007610ff6b7816 */ /* 0x000fc6000000006b */
[----:B------:R0:W-:Y:S04]  /*9430*/  STL [R1+0x398], R5 ;  /* 0x0003980501007387 */ /* 0x0001e80000100800 */
[----:B0-----:R-:W4:Y:S01]  /*9440*/  LDL.LU R5, [R1+0x1dc] ;  /* 0x0001dc0001057983 */ /* 0x001f220000300800 */
[----:B--2---:R-:W-:-:S05]  /*9450*/  IMAD.X R45, R45, 0x1, R2, P1 ;  /* 0x000000012d2d7824 */ /* 0x004fca00008e0602 */
[----:B------:R0:W2:Y:S02]  /*9460*/  @!P0 LDG.E.U16 R106, [R44.64] ;  /* 0x000000062c6a8981 */ /* 0x0000a4000c1e1500 */
[----:B0-----:R-:W-:Y:S01]  /*9470*/  IMAD.MOV.U32 R45, RZ, RZ, R78 ;  /* 0x000000ffff2d7224 */ /* 0x001fe200078e004e */
[-C--:B------:R-:W-:Y:S01]  /*9480*/  IADD3 R44, P1, R4, R3.reuse, RZ ;  /* 0x00000003042c7210 */ /* 0x080fe20007f3e0ff */
[----:B------:R-:W3:Y:S02]  /*9490*/  LDL.LU R78, [R1+0x3e0] ;  /* 0x0003e000014e7983 */ /* 0x000ee40000300800 */
[----:B------:R-:W-:Y:S02]  /*94a0*/  IMAD.MOV.U32 R111, RZ, RZ, R45 ;  /* 0x000000ffff6f7224 */ /* 0x000fe400078e002d */
[----:B------:R-:W-:Y:S01]  /*94b0*/  IMAD.X R45, R125, 0x1, R2, P1 ;  /* 0x000000017d2d7824 */ /* 0x000fe200008e0602 */
[----:B------:R0:W-:Y:S04]  /*94c0*/  STL [R1+0x39c], R4 ;  /* 0x00039c0401007387 */ /* 0x0001e80000100800 */
[----:B------:R1:W2:Y:S04]  /*94d0*/  @!P0 LDG.E.U16 R107, [R44.64] ;  /* 0x000000062c6b8981 */ /* 0x0002a8000c1e1500 */
[----:B0-----:R-:W2:Y:S04]  /*94e0*/  LDL.LU R4, [R1+0x90] ;  /* 0x0000900001047983 */ /* 0x001ea80000300800 */
[----:B------:R0:W-:Y:S04]  /*94f0*/  STL [R1+0x3a0], R125 ;  /* 0x0003a07d01007387 */ /* 0x0001e80000100800 */
[----:B0-----:R-:W3:Y:S04]  /*9500*/  LDL.LU R125, [R1+0x14] ;  /* 0x00001400017d7983 */ /* 0x001ee80000300800 */
[----:B-1----:R-:W3:Y:S01]  /*9510*/  LDL R45, [R1+0x15c] ;  /* 0x00015c00012d7983 */ /* 0x002ee20000100800 */
[----:B----4-:R-:W-:-:S03]  /*9520*/  IADD3 R44, P1, R5, R3, RZ ;  /* 0x00000003052c7210 */ /* 0x010fc60007f3e0ff */
        /* <DEDUP_REMOVED lines=19> */
[----:B------:R0:W-:Y:S04]  /*9660*/  STS.U16 [R0+0xa000], R47 ;  /* 0x00a0002f00007388 */ /* 0x0001e80000000400 */
[----:B------:R1:W-:Y:S01]  /*9670*/  STL [R1+0x3b0], R5 ;  /* 0x0003b00501007387 */ /* 0x0003e20000100800 */
[----:B0-----:R-:W-:-:S03]  /*9680*/  PRMT R47, RZ, 0x7610, R47 ;  /* 0x00007610ff2f7816 */ /* 0x001fc6000000002f */
[----:B-1----:R-:W4:Y:S04]  /*9690*/  LDL.LU R5, [R1+0x80] ;  /* 0x0000800001057983 */ /* 0x002f280000300800 */
[----:B---3--:R0:W-:Y:S01]  /*96a0*/  STL [R1+0x3b4], R4 ;  /* 0x0003b40401007387 */ /* 0x0081e20000100800 */
[----:B--2---:R-:W-:-:S05]  /*96b0*/  IMAD.X R45, R45, 0x1, R2, P1 ;  /* 0x000000012d2d7824 */ /* 0x004fca00008e0602 */
        /* <DEDUP_REMOVED lines=12> */
[----:B------:R-:W-:Y:S04]  /*9780*/  STS.U16 [R0+0xb000], R33 ;  /* 0x00b0002100007388 */ /* 0x000fe80000000400 */
[----:B------:R1:W-:Y:S01]  /*9790*/  STL [R1+0x3bc], R5 ;  /* 0x0003bc0501007387 */ /* 0x0003e20000100800 */
[----:B0-----:R-:W-:-:S03]  /*97a0*/  PRMT R110, RZ, 0x7610, R110 ;  /* 0x00007610ff6e7816 */ /* 0x001fc6000000006e */
[----:B-1----:R-:W4:Y:S01]  /*97b0*/  LDL.LU R5, [R1+0x1cc] ;  /* 0x0001cc0001057983 */ /* 0x002f220000300800 */
        /* <DEDUP_REMOVED lines=9> */
[----:B0-----:R-:W2:Y:S04]  /*9850*/  LDL.LU R4, [R1+0x70] ;  /* 0x0000700001047983 */ /* 0x001ea80000300800 */
[----:B------:R0:W-:Y:S01]  /*9860*/  STL [R1+0x3c4], R125 ;  /* 0x0003c47d01007387 */ /* 0x0001e20000100800 */
[----:B-1----:R-:W-:-:S03]  /*9870*/  IMAD.MOV.U32 R45, RZ, RZ, R33 ;  /* 0x000000ffff2d7224 */ /* 0x002fc600078e0021 */
[----:B0-----:R-:W2:Y:S04]  /*9880*/  LDL.LU R125, [R1+0x4] ;  /* 0x00000400017d7983 */ /* 0x001ea80000300800 */
[----:B------:R-:W2:Y:S04]  /*9890*/  LDL R33, [R1+0x13c] ;  /* 0x00013c0001217983 */ /* 0x000ea80000100800 */
[----:B------:R4:W-:Y:S01]  /*98a0*/  STS.U16 [R0+0xb800], R32 ;  /* 0x00b8002000007388 */ /* 0x0009e20000000400 */
[----:B------:R-:W-:Y:S02]  /*98b0*/  PRMT R44, RZ, 0x7610, R44 ;  /* 0x00007610ff2c7816 */ /* 0x000fe4000000002c */
[----:B----4-:R-:W-:Y:S01]  /*98c0*/  IADD3 R32, P1, R5, R3, RZ ;  /* 0x0000000305207210 */ /* 0x010fe20007f3e0ff */
[----:B------:R0:W-:Y:S02]  /*98d0*/  STS.U16 [R0+0xc000], R7 ;  /* 0x00c0000700007388 */ /* 0x0001e40000000400 */
[----:B0-----:R-:W-:-:S02]  /*98e0*/  PRMT R7, RZ, 0x7610, R7 ;  /* 0x00007610ff077816 */ /* 0x001fc40000000007 */
[----:B------:R0:W-:Y:S04]  /*98f0*/  STS.U16 [R0+0xc800], R6 ;  /* 0x00c8000600007388 */ /* 0x0001e80000000400 */
[----:B------:R1:W-:Y:S01]  /*9900*/  STS.U16 [R0+0xd000], R31 ;  /* 0x00d0001f00007388 */ /* 0x0003e20000000400 */
[----:B0-----:R-:W-:Y:S02]  /*9910*/  IMAD.MOV.U32 R6, RZ, RZ, R70 ;  /* 0x000000ffff067224 */ /* 0x001fe400078e0046 */
[----:B-1----:R-:W-:Y:S01]  /*9920*/  IMAD.MOV.U32 R31, RZ, RZ, R71 ;  /* 0x000000ffff1f7224 */ /* 0x002fe200078e0047 */
[----:B------:R0:W-:Y:S02]  /*9930*/  STS.U16 [R0+0xd800], R30 ;  /* 0x00d8001e00007388 */ /* 0x0001e40000000400 */
[----:B0-----:R-:W-:-:S02]  /*9940*/  IMAD.MOV.U32 R30, RZ, RZ, R124 ;  /* 0x000000ffff1e7224 */ /* 0x001fc400078e007c */
[----:B--2---:R-:W-:-:S05]  /*9950*/  IMAD.X R33, R33, 0x1, R2, P1 ;  /* 0x0000000121217824 */ /* 0x004fca00008e0602 */
[----:B------:R0:W2:Y:S02]  /*9960*/  @!P0 LDG.E.U16 R44, [R32.64] ;  /* 0x00000006202c8981 */ /* 0x0000a4000c1e1500 */
[----:B0-----:R-:W-:-:S05]  /*9970*/  IADD3 R32, P1, R4, R3, RZ ;  /* 0x0000000304207210 */ /* 0x001fca0007f3e0ff */
[----:B------:R-:W-:-:S05]  /*9980*/  IMAD.X R33, R125, 0x1, R2, P1 ;  /* 0x000000017d217824 */ /* 0x000fca00008e0602 */
[----:B------:R0:W4:Y:S02]  /*9990*/  @!P0 LDG.E.U16 R7, [R32.64] ;  /* 0x0000000620078981 */ /* 0x000124000c1e1500 */
[----:B0-----:R-:W-:Y:S02]  /*99a0*/  IMAD.MOV.U32 R33, RZ, RZ, R68 ;  /* 0x000000ffff217224 */ /* 0x001fe400078e0044 */
[----:B------:R-:W3:Y:S01]  /*99b0*/  LDL.LU R68, [R1+0x3d8] ;  /* 0x0003d80001447983 */ /* 0x000ee20000300800 */
[----:B------:R-:W-:-:S03]  /*99c0*/  IMAD.MOV.U32 R32, RZ, RZ, R69 ;  /* 0x000000ffff207224 */ /* 0x000fc600078e0045 */
[----:B------:R-:W3:Y:S04]  /*99d0*/  LDL.LU R69, [R1+0x3d4] ;  /* 0x0003d40001457983 */ /* 0x000ee80000300800 */
[----:B------:R-:W3:Y:S04]  /*99e0*/  LDL.LU R70, [R1+0x3d0] ;  /* 0x0003d00001467983 */ /* 0x000ee80000300800 */
[----:B------:R-:W3:Y:S04]  /*99f0*/  LDL.LU R71, [R1+0x3cc] ;  /* 0x0003cc0001477983 */ /* 0x000ee80000300800 */
[----:B------:R-:W3:Y:S04]  /*9a00*/  LDL.LU R124, [R1+0x3c8] ;  /* 0x0003c800017c7983 */ /* 0x000ee80000300800 */
[----:B------:R0:W-:Y:S04]  /*9a10*/  STS.U16 [R0+0xe000], R29 ;  /* 0x00e0001d00007388 */ /* 0x0001e80000000400 */
[----:B------:R-:W-:Y:S01]  /*9a20*/  STS.U16 [R0+0xe800], R28 ;  /* 0x00e8001c00007388 */ /* 0x000fe20000000400 */
[----:B0-----:R-:W-:-:S03]  /*9a30*/  LOP3.LUT R29, R0, 0x40, RZ, 0x3c, !PT ;  /* 0x00000040001d7812 */ /* 0x001fc600078e3cff */
[----:B------:R-:W-:Y:S04]  /*9a40*/  STS.U16 [R0+0xf000], R23 ;  /* 0x00f0001700007388 */ /* 0x000fe80000000400 */
[----:B------:R-:W-:Y:S04]  /*9a50*/  STS.U16 [R0+0xf800], R22 ;  /* 0x00f8001600007388 */ /* 0x000fe80000000400 */
[----:B------:R0:W-:Y:S04]  /*9a60*/  STS.U16 [R29+0xfc00], R122 ;  /* 0x00fc007a1d007388 */ /* 0x0001e80000000400 */
[----:B------:R-:W-:Y:S04]  /*9a70*/  STS.U16 [R29+0x400], R104 ;  /* 0x000400681d007388 */ /* 0x000fe80000000400 */
        /* <DEDUP_REMOVED lines=15> */
[----:B-----5:R-:W-:Y:S04]  /*9b70*/  STS.U16 [R29+0x8400], R35 ;  /* 0x008400231d007388 */ /* 0x020fe80000000400 */
[----:B------:R-:W-:Y:S04]  /*9b80*/  STS.U16 [R29+0x8c00], R48 ;  /* 0x008c00301d007388 */ /* 0x000fe80000000400 */
[----:B------:R-:W-:Y:S04]  /*9b90*/  STS.U16 [R29+0x9400], R49 ;  /* 0x009400311d007388 */ /* 0x000fe80000000400 */
[----:B------:R-:W-:Y:S04]  /*9ba0*/  STS.U16 [R29+0x9c00], R51 ;  /* 0x009c00331d007388 */ /* 0x000fe80000000400 */
[----:B------:R-:W-:Y:S04]  /*9bb0*/  STS.U16 [R29+0xa400], R105 ;  /* 0x00a400691d007388 */ /* 0x000fe80000000400 */
[----:B------:R-:W-:Y:S04]  /*9bc0*/  STS.U16 [R29+0xac00], R106 ;  /* 0x00ac006a1d007388 */ /* 0x000fe80000000400 */
[----:B------:R-:W-:Y:S04]  /*9bd0*/  STS.U16 [R29+0xb400], R107 ;  /* 0x00b4006b1d007388 */ /* 0x000fe80000000400 */
[----:B------:R-:W-:Y:S04]  /*9be0*/  STS.U16 [R29+0xbc00], R109 ;  /* 0x00bc006d1d007388 */ /* 0x000fe80000000400 */
[----:B------:R1:W-:Y:S04]  /*9bf0*/  STS.U16 [R29+0xc400], R108 ;  /* 0x00c4006c1d007388 */ /* 0x0003e80000000400 */
[----:B------:R-:W-:Y:S04]  /*9c00*/  STS.U16 [R29+0xcc00], R50 ;  /* 0x00cc00321d007388 */ /* 0x000fe80000000400 */
[----:B------:R-:W-:Y:S04]  /*9c10*/  STS.U16 [R29+0xd400], R47 ;  /* 0x00d4002f1d007388 */ /* 0x000fe80000000400 */
[----:B------:R-:W-:Y:S04]  /*9c20*/  STS.U16 [R29+0xdc00], R46 ;  /* 0x00dc002e1d007388 */ /* 0x000fe80000000400 */
[----:B------:R5:W-:Y:S01]  /*9c30*/  STS.U16 [R29+0xe400], R110 ;  /* 0x00e4006e1d007388 */ /* 0x000be20000000400 */
[----:B0-----:R-:W-:-:S02]  /*9c40*/  IMAD.MOV.U32 R122, RZ, RZ, R30 ;  /* 0x000000ffff7a7224 */ /* 0x001fc400078e001e */
[----:B-1----:R-:W-:Y:S02]  /*9c50*/  IMAD.MOV.U32 R108, RZ, RZ, R45 ;  /* 0x000000ffff6c7224 */ /* 0x002fe400078e002d */
[----:B------:R-:W-:Y:S02]  /*9c60*/  IMAD.MOV.U32 R109, RZ, RZ, R32 ;  /* 0x000000ffff6d7224 */ /* 0x000fe400078e0020 */
[----:B-----5:R-:W-:Y:S01]  /*9c70*/  IMAD.MOV.U32 R110, RZ, RZ, R33 ;  /* 0x000000ffff6e7224 */ /* 0x020fe200078e0021 */
[----:B--2---:R-:W-:Y:S04]  /*9c80*/  STS.U16 [R29+0xec00], R44 ;  /* 0x00ec002c1d007388 */ /* 0x004fe80000000400 */
[----:B----4-:R0:W-:Y:S04]  /*9c90*/  STS.U16 [R29+0xf400], R7 ;  /* 0x00f400071d007388 */ /* 0x0101e80000000400 */
[----:B------:R-:W-:Y:S01]  /*9ca0*/  BAR.SYNC.DEFER_BLOCKING 0x0 ;  /* 0x0000000000007b1d */ /* 0x000fe20000010000 */
[----:B0-----:R-:W-:-:S05]  /*9cb0*/  IMAD.MOV.U32 R7, RZ, RZ, R31 ;  /* 0x000000ffff077224 */ /* 0x001fca00078e001f */
[----:B------:R-:W-:Y:S04]  /*9cc0*/  LDSM.16.MT88.4 R104, [R120+0x10000] ;  /* 0x010000007868783b */ /* 0x000fe80000004200 */
[----:B------:R-:W0:Y:S04]  /*9cd0*/  LDSM.16.M88.4 R12, [R123] ;  /* 0x000000007b0c783b */ /* 0x000e280000000200 */
[----:B------:R-:W1:Y:S04]  /*9ce0*/  LDSM.16.M88.4 R20, [R123+0x4000] ;  /* 0x004000007b14783b */ /* 0x000e680000000200 */
[----:B------:R-:W2:Y:S04]  /*9cf0*/  LDSM.16.M88.4 R16, [R123+0x8000] ;  /* 0x008000007b10783b */ /* 0x000ea80000000200 */
[----:B------:R-:W4:Y:S04]  /*9d00*/  LDSM.16.M88.4 R8, [R123+0xc000] ;  /* 0x00c000007b08783b */ /* 0x000f280000000200 */
[----:B------:R-:W5:Y:S04]  /*9d10*/  LDSM.16.MT88.4 R44, [R120+0x10080] ;  /* 0x01008000782c783b */ /* 0x000f680000004200 */
[----:B------:R-:W3:Y:S04]  /*9d20*/  LDSM.16.MT88.4 R28, [R121+0x10080] ;  /* 0x01008000791c783b */ /* 0x000ee80000004200 */
[----:B------:R-:W3:Y:S01]  /*9d30*/  LDSM.16.MT88.4 R32, [R121+0x10000] ;  /* 0x010000007920783b */ /* 0x000ee20000004200 */
[C---:B0-----:R-:W-:Y:S08]  /*9d40*/  HMMA.16816.F32.BF16 R96, R104.reuse, R12, R96 ;  /* 0x0000000c6860723c */ /* 0x041ff00000041860 */
[C---:B-1----:R-:W-:Y:S08]  /*9d50*/  HMMA.16816.F32.BF16 R92, R104.reuse, R20, R92 ;  /* 0x00000014685c723c */ /* 0x042ff0000004185c */
[C---:B--2---:R-:W-:Y:S01]  /*9d60*/  HMMA.16816.F32.BF16 R48, R104.reuse, R16, R100 ;  /* 0x000000106830723c */ /* 0x044fe20000041864 */
[----:B------:R-:W-:Y:S07]  /*9d70*/  LDSM.16.MT88.4 R100, [R120+0x11080] ;  /* 0x011080007864783b */ /* 0x000fee0000004200 */
[----:B----4-:R-:W-:Y:S01]  /*9d80*/  HMMA.16816.F32.BF16 R24, R104, R8, R24 ;  /* 0x000000086818723c */ /* 0x010fe20000041818 */
[----:B------:R-:W0:Y:S07]  /*9d90*/  LDSM.16.MT88.4 R104, [R120+0x11000] ;  /* 0x011000007868783b */ /* 0x000e2e0000004200 */
[C---:B-----5:R-:W-:Y:S08]  /*9da0*/  HMMA.16816.F32.BF16 R52, R44.reuse, R12, R52 ;  /* 0x0000000c2c34723c */ /* 0x060ff00000041834 */
[C---:B------:R-:W-:Y:S08]  /*9db0*/  HMMA.16816.F32.BF16 R56, R44.reuse, R20, R56 ;  /* 0x000000142c38723c */ /* 0x040ff00000041838 */
[C---:B------:R-:W-:Y:S08]  /*9dc0*/  HMMA.16816.F32.BF16 R40, R44.reuse, R16, R40 ;  /* 0x000000102c28723c */ /* 0x040ff00000041828 */
[----:B------:R-:W-:Y:S08]  /*9dd0*/  HMMA.16816.F32.BF16 R36, R44, R8, R36 ;  /* 0x000000082c24723c */ /* 0x000ff00000041824 */
[C---:B---3--:R-:W-:Y:S08]  /*9de0*/  HMMA.16816.F32.BF16 R84, R28.reuse, R12, R84 ;  /* 0x0000000c1c54723c */ /* 0x048ff00000041854 */
[C---:B------:R-:W-:Y:S08]  /*9df0*/  HMMA.16816.F32.BF16 R80, R28.reuse, R20, R80 ;  /* 0x000000141c50723c */ /* 0x040ff00000041850 */
[----:B------:R-:W-:Y:S08]  /*9e00*/  HMMA.16816.F32.BF16 R76, R28, R16, R76 ;  /* 0x000000101c4c723c */ /* 0x000ff0000004184c */
[C---:B------:R-:W-:Y:S08]  /*9e10*/  HMMA.16816.F32.BF16 R60, R32.reuse, R12, R60 ;  /* 0x0000000c203c723c */ /* 0x040ff0000004183c */
[C---:B------:R-:W-:Y:S08]  /*9e20*/  HMMA.16816.F32.BF16 R64, R32.reuse, R20, R64 ;  /* 0x000000142040723c */ /* 0x040ff00000041840 */
[C---:B------:R-:W-:Y:S08]  /*9e30*/  HMMA.16816.F32.BF16 R44, R32.reuse, R16, R72 ;  /* 0x00000010202c723c */ /* 0x040ff00000041848 */
[-C--:B------:R-:W-:Y:S01]  /*9e40*/  HMMA.16816.F32.BF16 R88, R32, R8.reuse, R88 ;  /* 0x000000082058723c */ /* 0x080fe20000041858 */
[----:B------:R-:W-:Y:S07]  /*9e50*/  LDSM.16.MT88.4 R32, [R121+0x11080] ;  /* 0x011080007920783b */ /* 0x000fee0000004200 */
[----:B------:R-:W-:Y:S01]  /*9e60*/  HMMA.16816.F32.BF16 R28, R28, R8, R68 ;  /* 0x000000081c1c723c */ /* 0x000fe20000041844 */
[----:B------:R-:W1:Y:S01]  /*9e70*/  LDSM.16.MT88.4 R68, [R121+0x11000] ;  /* 0x011000007944783b */ /* 0x000e620000004200 */
[----:B------:R-:W-:-:S02]  /*9e80*/  IMAD.MOV.U32 R16, RZ, RZ, R116 ;  /* 0x000000ffff107224 */ /* 0x000fc400078e0074 */
[----:B------:R-:W-:-:S03]  /*9e90*/  IMAD.MOV.U32 R17, RZ, RZ, R117 ;  /* 0x000000ffff117224 */ /* 0x000fc600078e0075 */
[----:B------:R-:W-:Y:S02]  /*9ea0*/  IMAD.MOV.U32 R8, RZ, RZ, R118 ;  /* 0x000000ffff087224 */ /* 0x000fe400078e0076 */
[----:B------:R-:W-:Y:S02]  /*9eb0*/  IMAD.MOV.U32 R9, RZ, RZ, R119 ;  /* 0x000000ffff097224 */ /* 0x000fe400078e0077 */
[----:B0-----:R-:W-:Y:S01]  /*9ec0*/  HMMA.16816.F32.BF16 R116, R104, R14, R96 ;  /* 0x0000000e6874723c */ /* 0x001fe20000041860 */
[----:B------:R-:W-:Y:S02]  /*9ed0*/  IMAD.MOV.U32 R20, RZ, RZ, R112 ;  /* 0x000000ffff147224 */ /* 0x000fe400078e0070 */
[----:B------:R-:W-:Y:S02]  /*9ee0*/  IMAD.MOV.U32 R21, RZ, RZ, R113 ;  /* 0x000000ffff157224 */ /* 0x000fe400078e0071 */
[----:B------:R-:W-:Y:S02]  /*9ef0*/  IMAD.MOV.U32 R13, RZ, RZ, R110 ;  /* 0x000000ffff0d7224 */ /* 0x000fe400078e006e */
[----:B------:R-:W-:-:S02]  /*9f00*/  IMAD.MOV.U32 R98, RZ, RZ, R114 ;  /* 0x000000ffff627224 */ /* 0x000fc400078e0072 */
[----:B------:R-:W-:Y:S02]  /*9f10*/  IMAD.MOV.U32 R99, RZ, RZ, R115 ;  /* 0x000000ffff637224 */ /* 0x000fe400078e0073 */
[----:B------:R-:W-:Y:S01]  /*9f20*/  HMMA.16816.F32.BF16 R112, R104, R22, R92 ;  /* 0x000000166870723c */ /* 0x000fe2000004185c */
[----:B------:R-:W-:-:S06]  /*9f30*/  IMAD.MOV.U32 R12, RZ, RZ, R108 ;  /* 0x000000ffff0c7224 */ /* 0x000fcc00078e006c */
[----:B------:R-:W-:Y:S01]  /*9f40*/  IMAD.MOV.U32 R94, RZ, RZ, R109 ;  /* 0x000000ffff5e7224 */ /* 0x000fe200078e006d */
[----:B------:R-:W-:Y:S01]  /*9f50*/  HMMA.16816.F32.BF16 R72, R100, R14, R52 ;  /* 0x0000000e6448723c */ /* 0x000fe20000041834 */
[----:B------:R-:W-:-:S06]  /*9f60*/  IMAD.MOV.U32 R95, RZ, RZ, R111 ;  /* 0x000000ffff5f7224 */ /* 0x000fcc00078e006f */
[----:B------:R-:W-:Y:S01]  /*9f70*/  IMAD.MOV.U32 R55, RZ, RZ, R98 ;  /* 0x000000ffff377224 */ /* 0x000fe200078e0062 */
[----:B------:R-:W-:Y:S01]  /*9f80*/  HMMA.16816.F32.BF16 R108, R104, R18, R48 ;  /* 0x00000012686c723c */ /* 0x000fe20000041830 */
[----:B------:R-:W-:Y:S02]  /*9f90*/  IMAD.MOV.U32 R54, RZ, RZ, R99 ;  /* 0x000000ffff367224 */ /* 0x000fe400078e0063 */
[----:B------:R-:W-:-:S05]  /*9fa0*/  IMAD.MOV.U32 R52, RZ, RZ, R8 ;  /* 0x000000ffff347224 */ /* 0x000fca00078e0008 */
[----:B------:R-:W-:Y:S01]  /*9fb0*/  HMMA.16816.F32.BF16 R104, R104, R10, R24 ;  /* 0x0000000a6868723c */ /* 0x000fe20000041818 */
[----:B------:R-:W-:-:S07]  /*9fc0*/  IMAD.MOV.U32 R53, RZ, RZ, R9 ;  /* 0x000000ffff357224 */ /* 0x000fce00078e0009 */
[C---:B------:R-:W-:Y:S08]  /*9fd0*/  HMMA.16816.F32.BF16 R56, R100.reuse, R22, R56 ;  /* 0x000000166438723c */ /* 0x040ff00000041838 */
[C---:B------:R-:W-:Y:S08]  /*9fe0*/  HMMA.16816.F32.BF16 R40, R100.reuse, R18, R40 ;  /* 0x000000126428723c */ /* 0x040ff00000041828 */
[----:B------:R-:W-:Y:S08]  /*9ff0*/  HMMA.16816.F32.BF16 R36, R100, R10, R36 ;  /* 0x0000000a6424723c */ /* 0x000ff00000041824 */
[C---:B-1----:R-:W-:Y:S07]  /*a000*/  HMMA.16816.F32.BF16 R100, R68.reuse, R14, R60 ;  /* 0x0000000e4464723c */ /* 0x042fee000004183c */
[----:B------:R-:W-:Y:S01]  /*a010*/  IMAD.MOV.U32 R61, RZ, RZ, R20 ;  /* 0x000000ffff3d7224 */ /* 0x000fe200078e0014 */
[----:B------:R-:W-:Y:S01]  /*a020*/  HMMA.16816.F32.BF16 R96, R68, R22, R64 ;  /* 0x000000164460723c */ /* 0x000fe20000041840 */
[----:B------:R-:W-:Y:S01]  /*a030*/  IMAD.MOV.U32 R62, RZ, RZ, R21 ;  /* 0x000000ffff3e7224 */ /* 0x000fe200078e0015 */
[----:B------:R-:W-:Y:S01]  /*a040*/  LDSM.16.MT88.4 R64, [R120+0x12000] ;  /* 0x012000007840783b */ /* 0x000fe20000004200 */
[----:B------:R-:W-:-:S02]  /*a050*/  IMAD.MOV.U32 R63, RZ, RZ, R16 ;  /* 0x000000ffff3f7224 */ /* 0x000fc400078e0010 */
[----:B------:R-:W-:-:S03]  /*a060*/  IMAD.MOV.U32 R60, RZ, RZ, R17 ;  /* 0x000000ffff3c7224 */ /* 0x000fc600078e0011 */
[C---:B------:R-:W-:Y:S01]  /*a070*/  HMMA.16816.F32.BF16 R24, R32.reuse, R14, R84 ;  /* 0x0000000e2018723c */ /* 0x040fe20000041854 */
[----:B------:R-:W0:Y:S07]  /*a080*/  LDSM.16.M88.4 R84, [R124] ;  /* 0x000000007c54783b */ /* 0x000e2e0000000200 */
[----:B------:R-:W-:Y:S01]  /*a090*/  HMMA.16816.F32.BF16 R20, R32, R22, R80 ;  /* 0x000000162014723c */ /* 0x000fe20000041850 */
[----:B------:R-:W1:Y:S07]  /*a0a0*/  LDSM.16.M88.4 R80, [R124+0x4000] ;  /* 0x004000007c50783b */ /* 0x000e6e0000000200 */
[C---:B------:R-:W-:Y:S08]  /*a0b0*/  HMMA.16816.F32.BF16 R44, R68.reuse, R18, R44 ;  /* 0x00000012442c723c */ /* 0x040ff0000004182c */
[----:B------:R-:W-:Y:S01]  /*a0c0*/  HMMA.16816.F32.BF16 R88, R68, R10, R88 ;  /* 0x0000000a4458723c */ /* 0x000fe20000041858 */
[----:B------:R-:W-:Y:S07]  /*a0d0*/  LDSM.16.M88.4 R68, [R124+0xc000] ;  /* 0x00c000007c44783b */ /* 0x000fee0000000200 */
[C---:B------:R-:W-:Y:S01]  /*a0e0*/  HMMA.16816.F32.BF16 R16, R32.reuse, R18, R76 ;  /* 0x000000122010723c */ /* 0x040fe2000004184c */
[----:B------:R-:W-:Y:S07]  /*a0f0*/  LDSM.16.M88.4 R76, [R124+0x8000] ;  /* 0x008000007c4c783b */ /* 0x000fee0000000200 */
[----:B------:R-:W-:Y:S01]  /*a100*/  HMMA.16816.F32.BF16 R8, R32, R10, R28 ;  /* 0x0000000a2008723c */ /* 0x000fe2000004181c */
[----:B------:R-:W2:Y:S06]  /*a110*/  LDSM.16.MT88.4 R28, [R120+0x12080] ;  /* 0x01208000781c783b */ /* 0x000eac0000004200 */
[----:B------:R-:W-:-:S02]  /*a120*/  IMAD.MOV.U32 R32, RZ, RZ, R94 ;  /* 0x000000ffff207224 */ /* 0x000fc400078e005e */
[----:B------:R-:W-:Y:S02]  /*a130*/  IMAD.MOV.U32 R33, RZ, RZ, R95 ;  /* 0x000000ffff217224 */ /* 0x000fe400078e005f */
[----:B------:R-:W3:Y:S01]  /*a140*/  LDSM.16.MT88.4 R92, [R121+0x12000] ;  /* 0x01200000795c783b */ /* 0x000ee20000004200 */
[----:B------:R-:W-:Y:S02]  /*a150*/  IMAD.MOV.U32 R34, RZ, RZ, R12 ;  /* 0x000000ffff227224 */ /* 0x000fe400078e000c */
[----:B------:R-:W-:Y:S02]  /*a160*/  IMAD.MOV.U32 R35, RZ, RZ, R13 ;  /* 0x000000ffff237224 */ /* 0x000fe400078e000d */
[----:B------:R-:W4:Y:S01]  /*a170*/  LDSM.16.MT88.4 R12, [R121+0x12080] ;  /* 0x01208000790c783b */ /* 0x000f220000004200 */
[----:B0-----:R-:W-:Y:S07]  /*a180*/  HMMA.16816.F32.BF16 R48, R64, R84, R116 ;  /* 0x000000544030723c */ /* 0x001fee0000041874 */
[----:B------:R-:W-:-:S02]  /*a190*/  IMAD.MOV.U32 R117, RZ, RZ, R52 ;  /* 0x000000ffff757224 */ /* 0x000fc400078e0034 */
[----:B------:R-:W-:Y:S02]  /*a1a0*/  IMAD.MOV.U32 R116, RZ, RZ, R53 ;  /* 0x000000ffff747224 */ /* 0x000fe400078e0035 */
[----:B------:R-:W-:Y:S02]  /*a1b0*/  IMAD.MOV.U32 R119, RZ, RZ, R54 ;  /* 0x000000ffff777224 */ /* 0x000fe400078e0036 */
[----:B------:R-:W-:Y:S02]  /*a1c0*/  IMAD.MOV.U32 R118, RZ, RZ, R55 ;  /* 0x000000ffff767224 */ /* 0x000fe400078e0037 */
[----:B-1----:R-:W-:Y:S07]  /*a1d0*/  HMMA.16816.F32.BF16 R52, R64, R80, R112 ;  /* 0x000000504034723c */ /* 0x002fee0000041870 */
[----:B------:R-:W-:-:S02]  /*a1e0*/  IMAD.MOV.U32 R112, RZ, RZ, R60 ;  /* 0x000000ffff707224 */ /* 0x000fc400078e003c */
[----:B------:R-:W-:Y:S01]  /*a1f0*/  IMAD.MOV.U32 R113, RZ, RZ, R61 ;  /* 0x000000ffff717224 */ /* 0x000fe200078e003d */
[----:B--2---:R-:W-:Y:S01]  /*a200*/  HMMA.16816.F32.BF16 R72, R28, R84, R72 ;  /* 0x000000541c48723c */ /* 0x004fe20000041848 */
[----:B------:R-:W-:Y:S02]  /*a210*/  IMAD.MOV.U32 R114, RZ, RZ, R62 ;  /* 0x000000ffff727224 */ /* 0x000fe400078e003e */
[----:B------:R-:W-:-:S05]  /*a220*/  IMAD.MOV.U32 R115, RZ, RZ, R63 ;  /* 0x000000ffff737224 */ /* 0x000fca00078e003f */
[----:B------:R-:W-:Y:S07]  /*a230*/  HMMA.16816.F32.BF16 R60, R64, R76, R108 ;  /* 0x0000004c403c723c */ /* 0x000fee000004186c */
[----:B------:R-:W-:Y:S01]  /*a240*/  IMAD.MOV.U32 R108, RZ, RZ, R32 ;  /* 0x000000ffff6c7224 */ /* 0x000fe200078e0020 */
[----:B------:R-:W-:Y:S01]  /*a250*/  HMMA.16816.F32.BF16 R56, R28, R80, R56 ;  /* 0x000000501c38723c */ /* 0x000fe20000041838 */
[----:B------:R-:W-:Y:S02]  /*a260*/  IMAD.MOV.U32 R109, RZ, RZ, R33 ;  /* 0x000000ffff6d7224 */ /* 0x000fe400078e0021 */
[----:B------:R-:W-:-:S02]  /*a270*/  IMAD.MOV.U32 R110, RZ, RZ, R34 ;  /* 0x000000ffff6e7224 */ /* 0x000fc400078e0022 */
[----:B------:R-:W-:-:S03]  /*a280*/  IMAD.MOV.U32 R111, RZ, RZ, R35 ;  /* 0x000000ffff6f7224 */ /* 0x000fc600078e0023 */
[C---:B------:R-:W-:Y:S08]  /*a290*/  HMMA.16816.F32.BF16 R40, R28.reuse, R76, R40 ;  /* 0x0000004c1c28723c */ /* 0x040ff00000041828 */
[----:B------:R-:W-:Y:S08]  /*a2a0*/  HMMA.16816.F32.BF16 R36, R28, R68, R36 ;  /* 0x000000441c24723c */ /* 0x000ff00000041824 */
[C---:B---3--:R-:W-:Y:S01]  /*a2b0*/  HMMA.16816.F32.BF16 R28, R92.reuse, R84, R100 ;  /* 0x000000545c1c723c */ /* 0x048fe20000041864 */
[----:B------:R-:W0:Y:S07]  /*a2c0*/  LDSM.16.MT88.4 R100, [R120+0x13000] ;  /* 0x013000007864783b */ /* 0x000e2e0000004200 */
[C---:B------:R-:W-:Y:S01]  /*a2d0*/  HMMA.16816.F32.BF16 R32, R92.reuse, R80, R96 ;  /* 0x000000505c20723c */ /* 0x040fe20000041860 */
[----:B------:R-:W1:Y:S07]  /*a2e0*/  LDSM.16.MT88.4 R96, [R120+0x13080] ;  /* 0x013080007860783b */ /* 0x000e6e0000004200 */
[C---:B------:R-:W-:Y:S08]  /*a2f0*/  HMMA.16816.F32.BF16 R44, R92.reuse, R76, R44 ;  /* 0x0000004c5c2c723c */ /* 0x040ff0000004182c */
[----:B------:R-:W-:Y:S01]  /*a300*/  HMMA.16816.F32.BF16 R88, R92, R68, R88 ;  /* 0x000000445c58723c */ /* 0x000fe20000041858 */
[----:B------:R-:W2:Y:S07]  /*a310*/  LDSM.16.MT88.4 R92, [R121+0x13000] ;  /* 0x01300000795c783b */ /* 0x000eae0000004200 */
[C---:B----4-:R-:W-:Y:S08]  /*a320*/  HMMA.16816.F32.BF16 R24, R12.reuse, R84, R24 ;  /* 0x000000540c18723c */ /* 0x050ff00000041818 */
[C---:B------:R-:W-:Y:S08]  /*a330*/  HMMA.16816.F32.BF16 R20, R12.reuse, R80, R20 ;  /* 0x000000500c14723c */ /* 0x040ff00000041814 */
[C---:B------:R-:W-:Y:S08]  /*a340*/  HMMA.16816.F32.BF16 R16, R12.reuse, R76, R16 ;  /* 0x0000004c0c10723c */ /* 0x040ff00000041810 */
[-C--:B------:R-:W-:Y:S01]  /*a350*/  HMMA.16816.F32.BF16 R8, R12, R68.reuse, R8 ;  /* 0x000000440c08723c */ /* 0x080fe20000041808 */
[----:B------:R-:W3:Y:S07]  /*a360*/  LDSM.16.MT88.4 R12, [R121+0x13080] ;  /* 0x01308000790c783b */ /* 0x000eee0000004200 */
[----:B------:R-:W-:Y:S01]  /*a370*/  HMMA.16816.F32.BF16 R64, R64, R68, R104 ;  /* 0x000000444040723c */ /* 0x000fe20000041868 */
[----:B------:R-:W-:-:S02]  /*a380*/  IMAD.MOV.U32 R84, RZ, RZ, R108 ;  /* 0x000000ffff547224 */ /* 0x000fc400078e006c */
[----:B------:R-:W-:Y:S02]  /*a390*/  IMAD.MOV.U32 R85, RZ, RZ, R109 ;  /* 0x000000ffff557224 */ /* 0x000fe400078e006d */
[----:B------:R-:W-:Y:S02]  /*a3a0*/  IMAD.MOV.U32 R80, RZ, RZ, R110 ;  /* 0x000000ffff507224 */ /* 0x000fe400078e006e */
[----:B------:R-:W-:Y:S01]  /*a3b0*/  IMAD.MOV.U32 R81, RZ, RZ, R111 ;  /* 0x000000ffff517224 */ /* 0x000fe200078e006f */
[----:B0-----:R-:W-:Y:S01]  /*a3c0*/  HMMA.16816.F32.BF16 R104, R100, R78, R60 ;  /* 0x0000004e6468723c */ /* 0x001fe2000004183c */
[----:B------:R-:W-:Y:S02]  /*a3d0*/  IMAD.MOV.U32 R76, RZ, RZ, R112 ;  /* 0x000000ffff4c7224 */ /* 0x000fe400078e0070 */
[----:B------:R-:W-:Y:S02]  /*a3e0*/  IMAD.MOV.U32 R77, RZ, RZ, R113 ;  /* 0x000000ffff4d7224 */ /* 0x000fe400078e0071 */
[----:B------:R-:W-:-:S02]  /*a3f0*/  IMAD.MOV.U32 R68, RZ, RZ, R114 ;  /* 0x000000ffff447224 */ /* 0x000fc400078e0072 */
[----:B------:R-:W-:Y:S01]  /*a400*/  IMAD.MOV.U32 R69, RZ, RZ, R115 ;  /* 0x000000ffff457224 */ /* 0x000fe200078e0073 */
[----:B------:R-:W-:Y:S01]  /*a410*/  HMMA.16816.F32.BF16 R108, R100, R82, R52 ;  /* 0x00000052646c723c */ /* 0x000fe20000041834 */
[----:B------:R-:W-:Y:S02]  /*a420*/  IMAD.MOV.U32 R62, RZ, RZ, R84 ;  /* 0x000000ffff3e7224 */ /* 0x000fe400078e0054 */
[----:B------:R-:W-:-:S05]  /*a430*/  IMAD.MOV.U32 R63, RZ, RZ, R85 ;  /* 0x000000ffff3f7224 */ /* 0x000fca00078e0055 */
[C---:B-1----:R-:W-:Y:S01]  /*a440*/  HMMA.16816.F32.BF16 R52, R96.reuse, R86, R72 ;  /* 0x000000566034723c */ /* 0x042fe20000041848 */
[----:B------:R-:W-:Y:S01]  /*a450*/  IMAD.MOV.U32 R60, RZ, RZ, R68 ;  /* 0x000000ffff3c7224 */ /* 0x000fe200078e0044 */
[----:B------:R-:W-:Y:S06]  /*a460*/  LDSM.16.MT88.4 R72, [R121+0x14080] ;  /* 0x014080007948783b */ /* 0x000fec0000004200 */
[----:B------:R-:W-:Y:S01]  /*a470*/  HMMA.16816.F32.BF16 R56, R96, R82, R56 ;  /* 0x000000526038723c */ /* 0x000fe20000041838 */
[----:B------:R-:W-:-:S07]  /*a480*/  IMAD.MOV.U32 R61, RZ, RZ, R69 ;  /* 0x000000ffff3d7224 */ /* 0x000fce00078e0045 */
[C---:B------:R-:W-:Y:S08]  /*a490*/  HMMA.16816.F32.BF16 R40, R96.reuse, R78, R40 ;  /* 0x0000004e6028723c */ /* 0x040ff00000041828 */
[----:B------:R-:W-:Y:S08]  /*a4a0*/  HMMA.16816.F32.BF16 R36, R96, R70, R36 ;  /* 0x000000466024723c */ /* 0x000ff00000041824 */
[-C--:B------:R-:W-:Y:S08]  /*a4b0*/  HMMA.16816.F32.BF16 R112, R100, R86.reuse, R48 ;  /* 0x000000566470723c */ /* 0x080ff00000041830 */
[-C--:B--2---:R-:W-:Y:S01]  /*a4c0*/  HMMA.16816.F32.BF16 R96, R92, R86.reuse, R28 ;  /* 0x000000565c60723c */ /* 0x084fe2000004181c */
[----:B------:R-:W-:Y:S07]  /*a4d0*/  LDSM.16.MT88.4 R28, [R120+0x14000] ;  /* 0x01400000781c783b */ /* 0x000fee0000004200 */
[----:B---3--:R-:W-:Y:S07]  /*a4e0*/  HMMA.16816.F32.BF16 R84, R12, R86, R24 ;  /* 0x000000560c54723c */ /* 0x008fee0000041818 */
[----:B------:R-:W-:Y:S01]  /*a4f0*/  IMAD.MOV.U32 R26, RZ, RZ, R80 ;  /* 0x000000ffff1a7224 */ /* 0x000fe200078e0050 */
[----:B------:R-:W-:Y:S01]  /*a500*/  HMMA.16816.F32.BF16 R48, R92, R82, R32 ;  /* 0x000000525c30723c */ /* 0x000fe20000041820 */
[----:B------:R-:W-:-:S02]  /*a510*/  IMAD.MOV.U32 R27, RZ, RZ, R81 ;  /* 0x000000ffff1b7224 */ /* 0x000fc400078e0051 */
[----:B------:R-:W-:Y:S02]  /*a520*/  IMAD.MOV.U32 R24, RZ, RZ, R76 ;  /* 0x000000ffff187224 */ /* 0x000fe400078e004c */
[----:B------:R-:W-:-:S03]  /*a530*/  IMAD.MOV.U32 R25, RZ, RZ, R77 ;  /* 0x000000ffff197224 */ /* 0x000fc600078e004d */
[----:B------:R-:W-:Y:S01]  /*a540*/  HMMA.16816.F32.BF16 R80, R12, R82, R20 ;  /* 0x000000520c50723c */ /* 0x000fe20000041814 */
[----:B------:R-:W0:Y:S07]  /*a550*/  LDSM.16.M88.4 R20, [R123+0x80] ;  /* 0x000080007b14783b */ /* 0x000e2e0000000200 */
[-C--:B------:R-:W-:Y:S01]  /*a560*/  HMMA.16816.F32.BF16 R32, R92, R78.reuse, R44 ;  /* 0x0000004e5c20723c */ /* 0x080fe2000004182c */
[----:B------:R-:W-:Y:S07]  /*a570*/  LDSM.16.MT88.4 R44, [R120+0x14080] ;  /* 0x01408000782c783b */ /* 0x000fee0000004200 */
[----:B------:R-:W-:Y:S01]  /*a580*/  HMMA.16816.F32.BF16 R76, R12, R78, R16 ;  /* 0x0000004e0c4c723c */ /* 0x000fe20000041810 */
[----:B------:R-:W1:Y:S07]  /*a590*/  LDSM.16.M88.4 R16, [R123+0x4080] ;  /* 0x004080007b10783b */ /* 0x000e6e0000000200 */
[-C--:B------:R-:W-:Y:S08]  /*a5a0*/  HMMA.16816.F32.BF16 R100, R100, R70.reuse, R64 ;  /* 0x000000466464723c */ /* 0x080ff00000041840 */
[-C--:B------:R-:W-:Y:S01]  /*a5b0*/  HMMA.16816.F32.BF16 R88, R92, R70.reuse, R88 ;  /* 0x000000465c58723c */ /* 0x080fe20000041858 */
[----:B------:R-:W-:Y:S07]  /*a5c0*/  LDSM.16.MT88.4 R92, [R121+0x14000] ;  /* 0x01400000795c783b */ /* 0x000fee0000004200 */
[----:B------:R-:W-:Y:S01]  /*a5d0*/  HMMA.16816.F32.BF16 R68, R12, R70, R8 ;  /* 0x000000460c44723c */ /* 0x000fe20000041808 */
[----:B------:R-:W2:Y:S04]  /*a5e0*/  LDSM.16.M88.4 R12, [R123+0x8080] ;  /* 0x008080007b0c783b */ /* 0x000ea80000000200 */
[----:B------:R-:W3:Y:S03]  /*a5f0*/  LDSM.16.M88.4 R8, [R123+0xc080] ;  /* 0x00c080007b08783b */ /* 0x000ee60000000200 */
[----:B0-----:R-:W-:Y:S07]  /*a600*/  HMMA.16816.F32.BF16 R64, R28, R20, R112 ;  /* 0x000000141c40723c */ /* 0x001fee0000041870 */
[----:B------:R-:W-:-:S02]  /*a610*/  IMAD.MOV.U32 R112, RZ, RZ, R60 ;  /* 0x000000ffff707224 */ /* 0x000fc400078e003c */
[----:B------:R-:W-:Y:S02]  /*a620*/  IMAD.MOV.U32 R113, RZ, RZ, R61 ;  /* 0x000000ffff717224 */ /* 0x000fe400078e003d */
[----:B------:R-:W-:Y:S02]  /*a630*/  IMAD.MOV.U32 R114, RZ, RZ, R62 ;  /* 0x000000ffff727224 */ /* 0x000fe400078e003e */
[----:B------:R-:W-:Y:S02]  /*a640*/  IMAD.MOV.U32 R115, RZ, RZ, R63 ;  /* 0x000000ffff737224 */ /* 0x000fe400078e003f */
[----:B-1----:R-:W-:Y:S07]  /*a650*/  HMMA.16816.F32.BF16 R60, R28, R16, R108 ;  /* 0x000000101c3c723c */ /* 0x002fee000004186c */
[----:B------:R-:W-:-:S02]  /*a660*/  IMAD.MOV.U32 R108, RZ, RZ, R24 ;  /* 0x000000ffff6c7224 */ /* 0x000fc400078e0018 */
[----:B------:R-:W-:Y:S02]  /*a670*/  IMAD.MOV.U32 R109, RZ, RZ, R25 ;  /* 0x000000ffff6d7224 */ /* 0x000fe400078e0019 */
[----:B------:R-:W-:Y:S02]  /*a680*/  IMAD.MOV.U32 R110, RZ, RZ, R26 ;  /* 0x000000ffff6e7224 */ /* 0x000fe400078e001a */
[----:B------:R-:W-:Y:S01]  /*a690*/  IMAD.MOV.U32 R111, RZ, RZ, R27 ;  /* 0x000000ffff6f7224 */ /* 0x000fe200078e001b */
[----:B------:R-:W-:Y:S08]  /*a6a0*/  HMMA.16816.F32.BF16 R52, R44, R20, R52 ;  /* 0x000000142c34723c */ /* 0x000ff00000041834 */
[C---:B--2---:R-:W-:Y:S08]  /*a6b0*/  HMMA.16816.F32.BF16 R24, R28.reuse, R12, R104 ;  /* 0x0000000c1c18723c */ /* 0x044ff00000041868 */
[----:B---3--:R-:W-:Y:S01]  /*a6c0*/  HMMA.16816.F32.BF16 R28, R28, R8, R100 ;  /* 0x000000081c1c723c */ /* 0x008fe20000041864 */
[----:B------:R-:W0:Y:S07]  /*a6d0*/  LDSM.16.MT88.4 R100, [R120+0x15000] ;  /* 0x015000007864783b */ /* 0x000e2e0000004200 */
[C---:B------:R-:W-:Y:S08]  /*a6e0*/  HMMA.16816.F32.BF16 R56, R44.reuse, R16, R56 ;  /* 0x000000102c38723c */ /* 0x040ff00000041838 */
[C---:B------:R-:W-:Y:S08]  /*a6f0*/  HMMA.16816.F32.BF16 R40, R44.reuse, R12, R40 ;  /* 0x0000000c2c28723c */ /* 0x040ff00000041828 */
[----:B------:R-:W-:Y:S08]  /*a700*/  HMMA.16816.F32.BF16 R36, R44, R8, R36 ;  /* 0x000000082c24723c */ /* 0x000ff00000041824 */
[C---:B------:R-:W-:Y:S01]  /*a710*/  HMMA.16816.F32.BF16 R44, R92.reuse, R20, R96 ;  /* 0x000000145c2c723c */ /* 0x040fe20000041860 */
[----:B------:R-:W1:Y:S07]  /*a720*/  LDSM.16.MT88.4 R96, [R120+0x15080] ;  /* 0x015080007860783b */ /* 0x000e6e0000004200 */
[C---:B------:R-:W-:Y:S08]  /*a730*/  HMMA.16816.F32.BF16 R48, R92.reuse, R16, R48 ;  /* 0x000000105c30723c */ /* 0x040ff00000041830 */
[C---:B------:R-:W-:Y:S08]  /*a740*/  HMMA.16816.F32.BF16 R32, R92.reuse, R12, R32 ;  /* 0x0000000c5c20723c */ /* 0x040ff00000041820 */
[----:B------:R-:W-:Y:S01]  /*a750*/  HMMA.16816.F32.BF16 R88, R92, R8, R88 ;  /* 0x000000085c58723c */ /* 0x000fe20000041858 */
[----:B------:R-:W2:Y:S07]  /*a760*/  LDSM.16.MT88.4 R92, [R121+0x15000] ;  /* 0x01500000795c783b */ /* 0x000eae0000004200 */
[C---:B------:R-:W-:Y:S08]  /*a770*/  HMMA.16816.F32.BF16 R84, R72.reuse, R20, R84 ;  /* 0x000000144854723c */ /* 0x040ff00000041854 */
[C---:B------:R-:W-:Y:S08]  /*a780*/  HMMA.16816.F32.BF16 R80, R72.reuse, R16, R80 ;  /* 0x000000104850723c */ /* 0x040ff00000041850 */
[C---:B------:R-:W-:Y:S08]  /*a790*/  HMMA.16816.F32.BF16 R76, R72.reuse, R12, R76 ;  /* 0x0000000c484c723c */ /* 0x040ff0000004184c */
[----:B------:R-:W-:Y:S01]  /*a7a0*/  HMMA.16816.F32.BF16 R68, R72, R8, R68 ;  /* 0x000000084844723c */ /* 0x000fe20000041844 */
[----:B------:R-:W3:Y:S01]  /*a7b0*/  LDSM.16.MT88.4 R72, [R121+0x15080] ;  /* 0x015080007948783b */ /* 0x000ee20000004200 */
[----:B------:R-:W-:-:S02]  /*a7c0*/  IMAD.MOV.U32 R21, RZ, RZ, R108 ;  /* 0x000000ffff157224 */ /* 0x000fc400078e006c */
[----:B------:R-:W-:-:S03]  /*a7d0*/  IMAD.MOV.U32 R20, RZ, RZ, R109 ;  /* 0x000000ffff147224 */ /* 0x000fc600078e006d */
[----:B------:R-:W-:Y:S02]  /*a7e0*/  IMAD.MOV.U32 R8, RZ, RZ, R114 ;  /* 0x000000ffff087224 */ /* 0x000fe400078e0072 */
[----:B------:R-:W-:Y:S02]  /*a7f0*/  IMAD.MOV.U32 R9, RZ, RZ, R115 ;  /* 0x000000ffff097224 */ /* 0x000fe400078e0073 */
[----:B------:R-:W-:Y:S02]  /*a800*/  IMAD.MOV.U32 R17, RZ, RZ, R110 ;  /* 0x000000ffff117224 */ /* 0x000fe400078e006e */
[----:B------:R-:W-:Y:S01]  /*a810*/  IMAD.MOV.U32 R16, RZ, RZ, R111 ;  /* 0x000000ffff107224 */ /* 0x000fe200078e006f */
[----:B0-----:R-:W-:Y:S01]  /*a820*/  HMMA.16816.F32.BF16 R104, R100, R14, R24 ;  /* 0x0000000e6468723c */ /* 0x001fe20000041818 */
[----:B------:R-:W-:Y:S02]  /*a830*/  IMAD.MOV.U32 R12, RZ, RZ, R112 ;  /* 0x000000ffff0c7224 */ /* 0x000fe400078e0070 */
[----:B------:R-:W-:-:S05]  /*a840*/  IMAD.MOV.U32 R13, RZ, RZ, R113 ;  /* 0x000000ffff0d7224 */ /* 0x000fca00078e0071 */
[C---:B------:R-:W-:Y:S08]  /*a850*/  HMMA.16816.F32.BF16 R108, R100.reuse, R18, R60 ;  /* 0x00000012646c723c */ /* 0x040ff0000004183c */
[-C--:B------:R-:W-:Y:S08]  /*a860*/  HMMA.16816.F32.BF16 R112, R100, R22.reuse, R64 ;  /* 0x000000166470723c */ /* 0x080ff00000041840 */
[-C--:B-1----:R-:W-:Y:S08]  /*a870*/  HMMA.16816.F32.BF16 R52, R96, R22.reuse, R52 ;  /* 0x000000166034723c */ /* 0x082ff00000041834 */
[-C--:B--2---:R-:W-:Y:S01]  /*a880*/  HMMA.16816.F32.BF16 R60, R92, R22.reuse, R44 ;  /* 0x000000165c3c723c */ /* 0x084fe2000004182c */
[----:B------:R-:W-:Y:S07]  /*a890*/  LDSM.16.M88.4 R44, [R124+0xc080] ;  /* 0x00c080007c2c783b */ /* 0x000fee0000000200 */
[----:B---3--:R-:W-:Y:S07]  /*a8a0*/  HMMA.16816.F32.BF16 R84, R72, R22, R84 ;  /* 0x000000164854723c */ /* 0x008fee0000041854 */
[----:B------:R-:W-:Y:S01]  /*a8b0*/  IMAD.MOV.U32 R22, RZ, RZ, R8 ;  /* 0x000000ffff167224 */ /* 0x000fe200078e0008 */
[-C--:B------:R-:W-:Y:S01]  /*a8c0*/  HMMA.16816.F32.BF16 R24, R100, R10.reuse, R28 ;  /* 0x0000000a6418723c */ /* 0x080fe2000004181c */
[----:B------:R-:W-:Y:S01]  /*a8d0*/  IMAD.MOV.U32 R23, RZ, RZ, R9 ;  /* 0x000000ffff177224 */ /* 0x000fe200078e0009 */
[----:B------:R-:W-:Y:S04]  /*a8e0*/  LDSM.16.MT88.4 R100, [R120+0x16000] ;  /* 0x016000007864783b */ /* 0x000fe80000004200 */
[----:B------:R-:W-:Y:S02]  /*a8f0*/  LDSM.16.M88.4 R28, [R124+0x8080] ;  /* 0x008080007c1c783b */ /* 0x000fe40000000200 */
[-C--:B------:R-:W-:Y:S08]  /*a900*/  HMMA.16816.F32.BF16 R36, R96, R10.reuse, R36 ;  /* 0x0000000a6024723c */ /* 0x080ff00000041824 */
[-C--:B------:R-:W-:Y:S08]  /*a910*/  HMMA.16816.F32.BF16 R88, R92, R10.reuse, R88 ;  /* 0x0000000a5c58723c */ /* 0x080ff00000041858 */
[----:B------:R-:W-:Y:S01]  /*a920*/  HMMA.16816.F32.BF16 R68, R72, R10, R68 ;  /* 0x0000000a4844723c */ /* 0x000fe20000041844 */
[----:B------:R-:W0:Y:S07]  /*a930*/  LDSM.16.M88.4 R8, [R124+0x80] ;  /* 0x000080007c08783b */ /* 0x000e2e0000000200 */
[-C--:B------:R-:W-:Y:S01]  /*a940*/  HMMA.16816.F32.BF16 R64, R92, R18.reuse, R48 ;  /* 0x000000125c40723c */ /* 0x080fe20000041830 */
[----:B------:R-:W1:Y:S07]  /*a950*/  LDSM.16.M88.4 R48, [R124+0x4080] ;  /* 0x004080007c30783b */ /* 0x000e6e0000000200 */
[C---:B------:R-:W-:Y:S08]  /*a960*/  HMMA.16816.F32.BF16 R56, R96.reuse, R18, R56 ;  /* 0x000000126038723c */ /* 0x040ff00000041838 */
[----:B------:R-:W-:Y:S08]  /*a970*/  HMMA.16816.F32.BF16 R40, R96, R14, R40 ;  /* 0x0000000e6028723c */ /* 0x000ff00000041828 */
[C---:B------:R-:W-:Y:S08]  /*a980*/  HMMA.16816.F32.BF16 R80, R72.reuse, R18, R80 ;  /* 0x000000124850723c */ /* 0x040ff00000041850 */
[-C--:B------:R-:W-:Y:S01]  /*a990*/  HMMA.16816.F32.BF16 R76, R72, R14.reuse, R76 ;  /* 0x0000000e484c723c */ /* 0x080fe2000004184c */
[----:B------:R-:W2:Y:S07]  /*a9a0*/  LDSM.16.MT88.4 R72, [R120+0x16080] ;  /* 0x016080007848783b */ /* 0x000eae0000004200 */
[----:B------:R-:W-:Y:S01]  /*a9b0*/  HMMA.16816.F32.BF16 R96, R92, R14, R32 ;  /* 0x0000000e5c60723c */ /* 0x000fe20000041820 */
[----:B------:R-:W3:Y:S01]  /*a9c0*/  LDSM.16.MT88.4 R92, [R121+0x16000] ;  /* 0x01600000795c783b */ /* 0x000ee20000004200 */
[----:B------:R-:W-:-:S02]  /*a9d0*/  IMAD.MOV.U32 R18, RZ, RZ, R12 ;  /* 0x000000ffff127224 */ /* 0x000fc400078e000c */
[----:B------:R-:W-:Y:S01]  /*a9e0*/  IMAD.MOV.U32 R19, RZ, RZ, R13 ;  /* 0x000000ffff137224 */ /* 0x000fe200078e000d */
[----:B------:R-:W4:Y:S03]  /*a9f0*/  LDSM.16.MT88.4 R32, [R121+0x16080] ;  /* 0x016080007920783b */ /* 0x000f260000004200 */
        /* <DEDUP_REMOVED lines=9> */
[----:B------:R-:W-:Y:S02]  /*aa90*/  IMAD.MOV.U32 R108, RZ, RZ, R21 ;  /* 0x000000ffff6c7224 */ /* 0x000fe400078e0015 */
[C---:B------:R-:W-:Y:S01]  /*aaa0*/  HMMA.16816.F32.BF16 R20, R100.reuse, R28, R104 ;  /* 0x0000001c6414723c */ /* 0x040fe20000041868 */
[----:B------:R-:W5:Y:S04]  /*aab0*/  LDL.LU R107, [R1+0x1a4] ;  /* 0x0001a400016b7983 */ /* 0x000f680000300800 */
[----:B------:R-:W5:Y:S03]  /*aac0*/  LDL.LU R106, [R1+0x1f8] ;  /* 0x0001f800016a7983 */ /* 0x000f660000300800 */
[----:B------:R-:W-:Y:S01]  /*aad0*/  HMMA.16816.F32.BF16 R24, R100, R44, R24 ;  /* 0x0000002c6418723c */ /* 0x000fe20000041818 */
[----:B------:R-:W5:Y:S04]  /*aae0*/  LDL.LU R105, [R1+0x5c] ;  /* 0x00005c0001697983 */ /* 0x000f680000300800 */
[----:B------:R-:W5:Y:S02]  /*aaf0*/  LDL.LU R104, [R1+0x104] ;  /* 0x0001040001687983 */ /* 0x000f640000300800 */
[----:B------:R-:W-:-:S02]  /*ab00*/  IMAD.MOV.U32 R100, RZ, RZ, R7 ;  /* 0x000000ffff647224 */ /* 0x000fc400078e0007 */
[----:B------:R-:W5:Y:S01]  /*ab10*/  LDL.LU R102, [R1+0x58] ;  /* 0x0000580001667983 */ /* 0x000f620000300800 */
[----:B------:R-:W-:-:S03]  /*ab20*/  IMAD.MOV.U32 R101, RZ, RZ, R6 ;  /* 0x000000ffff657224 */ /* 0x000fc600078e0006 */
[----:B------:R-:W5:Y:S01]  /*ab30*/  LDL.LU R103, [R1+0x1f4] ;  /* 0x0001f40001677983 */ /* 0x000f620000300800 */
[C---:B--2---:R-:W-:Y:S03]  /*ab40*/  HMMA.16816.F32.BF16 R52, R72.reuse, R8, R52 ;  /* 0x000000084834723c */ /* 0x044fe60000041834 */
[----:B------:R-:W2:Y:S04]  /*ab50*/  LDL.LU R7, [R1+0x6c] ;  /* 0x00006c0001077983 */ /* 0x000ea80000300800 */
[----:B------:R-:W2:Y:S01]  /*ab60*/  LDL.LU R6, [R1+0x130] ;  /* 0x0001300001067983 */ /* 0x000ea20000300800 */
[C---:B------:R-:W-:Y:S08]  /*ab70*/  HMMA.16816.F32.BF16 R56, R72.reuse, R48, R56 ;  /* 0x000000304838723c */ /* 0x040ff00000041838 */
[C---:B------:R-:W-:Y:S08]  /*ab80*/  HMMA.16816.F32.BF16 R40, R72.reuse, R28, R40 ;  /* 0x0000001c4828723c */ /* 0x040ff00000041828 */
[----:B------:R-:W-:Y:S08]  /*ab90*/  HMMA.16816.F32.BF16 R36, R72, R44, R36 ;  /* 0x0000002c4824723c */ /* 0x000ff00000041824 */
[C---:B---3--:R-:W-:Y:S01]  /*aba0*/  HMMA.16816.F32.BF16 R72, R92.reuse, R28, R96 ;  /* 0x0000001c5c48723c */ /* 0x048fe20000041860 */
[----:B------:R-:W3:Y:S04]  /*abb0*/  LDL.LU R97, [R1+0x1a8] ;  /* 0x0001a80001617983 */ /* 0x000ee80000300800 */
[----:B------:R-:W3:Y:S03]  /*abc0*/  LDL.LU R96, [R1+0x1c] ;  /* 0x00001c0001607983 */ /* 0x000ee60000300800 */
[C---:B------:R-:W-:Y:S01]  /*abd0*/  HMMA.16816.F32.BF16 R60, R92.reuse, R8, R60 ;  /* 0x000000085c3c723c */ /* 0x040fe2000004183c */
[----:B------:R-:W3:Y:S07]  /*abe0*/  LDL.LU R98, [R1+0x190] ;  /* 0x0001900001627983 */ /* 0x000eee0000300800 */
[C---:B------:R-:W-:Y:S08]  /*abf0*/  HMMA.16816.F32.BF16 R64, R92.reuse, R48, R64 ;  /* 0x000000305c40723c */ /* 0x040ff00000041840 */
[----:B------:R-:W-:Y:S01]  /*ac00*/  HMMA.16816.F32.BF16 R88, R92, R44, R88 ;  /* 0x0000002c5c58723c */ /* 0x000fe20000041858 */
[----:B------:R-:W3:Y:S04]  /*ac10*/  LDL.LU R95, [R1+0x198] ;  /* 0x00019800015f7983 */ /* 0x000ee80000300800 */
[----:B------:R-:W3:Y:S04]  /*ac20*/  LDL.LU R93, [R1+0x134] ;  /* 0x00013400015d7983 */ /* 0x000ee80000300800 */
[----:B------:R-:W5:Y:S01]  /*ac30*/  LDL.LU R94, [R1+0x1c8] ;  /* 0x0001c800015e7983 */ /* 0x000f620000300800 */
[----:B------:R-:W-:-:S02]  /*ac40*/  IMAD.MOV.U32 R99, RZ, RZ, R122 ;  /* 0x000000ffff637224 */ /* 0x000fc400078e007a */
[----:B------:R-:W-:-:S04]  /*ac50*/  IMAD.MOV.U32 R122, RZ, RZ, c[0x0][0x18c] ;  /* 0x00006300ff7a7624 */ /* 0x000fc800078e00ff */
[----:B------:R-:W-:Y:S01]  /*ac60*/  IMAD.SHL.U32 R122, R122, 0x80, RZ ;  /* 0x000000807a7a7824 */ /* 0x000fe200078e00ff */
[----:B----4-:R-:W-:Y:S03]  /*ac70*/  HMMA.16816.F32.BF16 R84, R32, R8, R84 ;  /* 0x000000082054723c */ /* 0x010fe60000041854 */
[----:B--2---:R-:W-:-:S05]  /*ac80*/  IMAD.WIDE R6, R122, 0x2, R6 ;  /* 0x000000027a067825 */ /* 0x004fca00078e0206 */
[----:B------:R-:W-:Y:S04]  /*ac90*/  STL [R1+0x130], R6 ;  /* 0x0001300601007387 */ /* 0x000fe80000100800 */
[----:B------:R-:W-:Y:S04]  /*aca0*/  STL [R1+0x6c], R7 ;  /* 0x00006c0701007387 */ /* 0x000fe80000100800 */
[----:B------:R-:W2:Y:S01]  /*acb0*/  LDL.LU R92, [R1+0x74] ;  /* 0x00007400015c7983 */ /* 0x000ea20000300800 */
[----:B---3--:R-:W-:-:S03]  /*acc0*/  IMAD.MOV.U32 R9, RZ, RZ, R93 ;  /* 0x000000ffff097224 */ /* 0x008fc600078e005d */
[----:B------:R-:W3:Y:S01]  /*acd0*/  LDL.LU R93, [R1+0x138] ;  /* 0x00013800015d7983 */ /* 0x000ee20000300800 */
[----:B-----5:R-:W-:-:S04]  /*ace0*/  IMAD.MOV.U32 R8, RZ, RZ, R94 ;  /* 0x000000ffff087224 */ /* 0x020fc800078e005e */
[----:B------:R-:W-:-:S05]  /*acf0*/  IMAD.WIDE R8, R122, 0x2, R8 ;  /* 0x000000027a087825 */ /* 0x000fca00078e0208 */
[----:B------:R0:W-:Y:S04]  /*ad00*/  STL [R1+0x1c8], R8 ;  /* 0x0001c80801007387 */ /* 0x0001e80000100800 */
[----:B------:R-:W4:Y:S01]  /*ad10*/  LDL.LU R94, [R1+0x13c] ;  /* 0x00013c00015e7983 */ /* 0x000f220000300800 */
[----:B------:R-:W-:Y:S07]  /*ad20*/  HMMA.16816.F32.BF16 R80, R32, R48, R80 ;  /* 0x000000302050723c */ /* 0x000fee0000041850 */
[----:B------:R-:W-:-:S02]  /*ad30*/  IMAD.MOV.U32 R48, RZ, RZ, R4 ;  /* 0x000000ffff307224 */ /* 0x000fc400078e0004 */
[----:B------:R-:W-:Y:S01]  /*ad40*/  IMAD.MOV.U32 R49, RZ, RZ, R125 ;  /* 0x000000ffff317224 */ /* 0x000fe200078e007d */
[----:B------:R-:W-:Y:S03]  /*ad50*/  STL [R1+0x134], R9 ;  /* 0x0001340901007387 */ /* 0x000fe60000100800 */
[----:B------:R-:W-:Y:S01]  /*ad60*/  IMAD.WIDE R48, R122, 0x2, R48 ;  /* 0x000000027a307825 */ /* 0x000fe200078e0230 */
[----:B------:R-:W5:Y:S03]  /*ad70*/  LDL.LU R125, [R1+0x3c4] ;  /* 0x0003c400017d7983 */ /* 0x000f660000300800 */
[----:B0-----:R-:W-:Y:S01]  /*ad80*/  IMAD.MOV.U32 R8, RZ, RZ, R5 ;  /* 0x000000ffff087224 */ /* 0x001fe200078e0005 */
[----:B------:R-:W5:Y:S04]  /*ad90*/  LDL.LU R4, [R1+0x3c0] ;  /* 0x0003c00001047983 */ /* 0x000f680000300800 */
[----:B------:R-:W5:Y:S04]  /*ada0*/  LDL.LU R5, [R1+0x3bc] ;  /* 0x0003bc0001057983 */ /* 0x000f680000300800 */
[----:B------:R-:W-:Y:S04]  /*adb0*/  STL [R1+0x70], R48 ;  /* 0x0000703001007387 */ /* 0x000fe80000100800 */
[----:B------:R0:W-:Y:S01]  /*adc0*/  STL [R1+0x4], R49 ;  /* 0x0000043101007387 */ /* 0x0001e20000100800 */
[----:B--2---:R-:W-:-:S02]  /*add0*/  IMAD.MOV.U32 R7, RZ, RZ, R92 ;  /* 0x000000ffff077224 */ /* 0x004fc400078e005c */
[----:B---3--:R-:W-:-:S04]  /*ade0*/  IMAD.MOV.U32 R6, RZ, RZ, R93 ;  /* 0x000000ffff067224 */ /* 0x008fc800078e005d */
[----:B------:R-:W-:-:S05]  /*adf0*/  IMAD.WIDE R6, R122, 0x2, R6 ;  /* 0x000000027a067825 */ /* 0x000fca00078e0206 */
[----:B------:R5:W-:Y:S04]  /*ae00*/  STL [R1+0x138], R6 ;  /* 0x0001380601007387 */ /* 0x000be80000100800 */
[----:B0-----:R-:W2:Y:S01]  /*ae10*/  LDL.LU R49, [R1+0x8] ;  /* 0x0000080001317983 */ /* 0x001ea20000300800 */
[----:B----4-:R-:W-:-:S03]  /*ae20*/  IMAD.MOV.U32 R9, RZ, RZ, R94 ;  /* 0x000000ffff097224 */ /* 0x010fc600078e005e */
[----:B------:R-:W3:Y:S01]  /*ae30*/  LDL.LU R92, [R1+0x78] ;  /* 0x00007800015c7983 */ /* 0x000ee20000300800 */
[----:B------:R-:W-:-:S03]  /*ae40*/  IMAD.WIDE R8, R122, 0x2, R8 ;  /* 0x000000027a087825 */ /* 0x000fc600078e0208 */
[----:B------:R0:W-:Y:S04]  /*ae50*/  STL [R1+0x74], R7 ;  /* 0x0000740701007387 */ /* 0x0001e80000100800 */
[----:B------:R-:W-:Y:S04]  /*ae60*/  STL [R1+0x1cc], R8 ;  /* 0x0001cc0801007387 */ /* 0x000fe80000100800 */
[----:B------:R-:W4:Y:S04]  /*ae70*/  LDL.LU R93, [R1+0x144] ;  /* 0x00014400015d7983 */ /* 0x000f280000300800 */
[----:B------:R-:W4:Y:S01]  /*ae80*/  LDL.LU R94, [R1+0x1d0] ;  /* 0x0001d000015e7983 */ /* 0x000f220000300800 */
[----:B-----5:R-:W-:-:S02]  /*ae90*/  IMAD.MOV.U32 R6, RZ, RZ, R4 ;  /* 0x000000ffff067224 */ /* 0x020fc400078e0004 */
[----:B0-----:R-:W-:Y:S01]  /*aea0*/  IMAD.MOV.U32 R7, RZ, RZ, R125 ;  /* 0x000000ffff077224 */ /* 0x001fe200078e007d */
[----:B------:R4:W-:Y:S03]  /*aeb0*/  STL [R1+0x13c], R9 ;  /* 0x00013c0901007387 */ /* 0x0009e60000100800 */
[----:B------:R-:W-:Y:S01]  /*aec0*/  IMAD.WIDE R6, R122, 0x2, R6 ;  /* 0x000000027a067825 */ /* 0x000fe200078e0206 */
[----:B------:R-:W5:Y:S04]  /*aed0*/  LDL.LU R125, [R1+0x3b8] ;  /* 0x0003b800017d7983 */ /* 0x000f680000300800 */
[----:B------:R-:W5:Y:S01]  /*aee0*/  LDL.LU R4, [R1+0x3b4] ;  /* 0x0003b40001047983 */ /* 0x000f620000300800 */
[----:B---3--:R-:W-:-:S04]  /*aef0*/  IMAD.MOV.U32 R48, RZ, RZ, R92 ;  /* 0x000000ffff307224 */ /* 0x008fc800078e005c */
[----:B--2---:R-:W-:-:S05]  /*af00*/  IMAD.WIDE R48, R122, 0x2, R48 ;  /* 0x000000027a307825 */ /* 0x004fca00078e0230 */
[----:B------:R0:W-:Y:S04]  /*af10*/  STL [R1+0x78], R48 ;  /* 0x0000783001007387 */ /* 0x0001e80000100800 */
[----:B------:R-:W-:Y:S01]  /*af20*/  STL [R1+0x8], R49 ;  /* 0x0000083101007387 */ /* 0x000fe20000100800 */
[----:B----4-:R-:W-:-:S03]  /*af30*/  IMAD.MOV.U32 R9, RZ, RZ, R93 ;  /* 0x000000ffff097224 */ /* 0x010fc600078e005d */
[----:B------:R-:W-:Y:S01]  /*af40*/  STL [R1+0x140], R6 ;  /* 0x0001400601007387 */ /* 0x000fe20000100800 */
[----:B------:R-:W-:-:S03]  /*af50*/  IMAD.MOV.U32 R8, RZ, RZ, R94 ;  /* 0x000000ffff087224 */ /* 0x000fc600078e005e */
[----:B------:R-:W2:Y:S04]  /*af60*/  LDL.LU R92, [R1+0xc] ;  /* 0x00000c00015c7983 */ /* 0x000ea80000300800 */
[----:B------:R-:W3:Y:S04]  /*af70*/  LDL.LU R93, [R1+0x84] ;  /* 0x00008400015d7983 */ /* 0x000ee80000300800 */
[----:B------:R-:W4:Y:S01]  /*af80*/  LDL.LU R94, [R1+0x148] ;  /* 0x00014800015e7983 */ /* 0x000f220000300800 */
[----:B------:R-:W-:-:S03]  /*af90*/  IMAD.WIDE R8, R122, 0x2, R8 ;  /* 0x000000027a087825 */ /* 0x000fc600078e0208 */
[----:B------:R-:W-:Y:S01]  /*afa0*/  STL [R1+0x7c], R7 ;  /* 0x00007c0701007387 */ /* 0x000fe20000100800 */
[----:B0-----:R-:W-:-:S03]  /*afb0*/  IMAD.MOV.U32 R48, RZ, RZ, R5 ;  /* 0x000000ffff307224 */ /* 0x001fc600078e0005 */
[----:B------:R5:W-:Y:S04]  /*afc0*/  STL [R1+0x1d0], R8 ;  /* 0x0001d00801007387 */ /* 0x000be80000100800 */
[----:B------:R0:W-:Y:S04]  /*afd0*/  STL [R1+0x144], R9 ;  /* 0x0001440901007387 */ /* 0x0001e80000100800 */
[----:B------:R-:W4:Y:S01]  /*afe0*/  LDL.LU R5, [R1+0x3b0] ;  /* 0x0003b00001057983 */ /* 0x000f220000300800 */
[----:B-----5:R-:W-:Y:S02]  /*aff0*/  IMAD.MOV.U32 R8, RZ, RZ, R4 ;  /* 0x000000ffff087224 */ /* 0x020fe400078e0004 */
[----:B0-----:R-:W-:-:S02]  /*b000*/  IMAD.MOV.U32 R9, RZ, RZ, R125 ;  /* 0x000000ffff097224 */ /* 0x001fc400078e007d */
[----:B------:R-:W5:Y:S04]  /*b010*/  LDL.LU R125, [R1+0x3ac] ;  /* 0x0003ac00017d7983 */ /* 0x000f680000300800 */
[----:B------:R-:W5:Y:S01]  /*b020*/  LDL.LU R4, [R1+0x3a8] ;  /* 0x0003a80001047983 */ /* 0x000f620000300800 */
[----:B------:R-:W-:-:S04]  /*b030*/  IMAD.WIDE R8, R122, 0x2, R8 ;  /* 0x000000027a087825 */ /* 0x000fc800078e0208 */
[----:B--2---:R-:W-:Y:S02]  /*b040*/  IMAD.MOV.U32 R49, RZ, RZ, R92 ;  /* 0x000000ffff317224 */ /* 0x004fe400078e005c */
[----:B---3--:R-:W-:Y:S02]  /*b050*/  IMAD.MOV.U32 R7, RZ, RZ, R93 ;  /* 0x000000ffff077224 */ /* 0x008fe400078e005d */
[----:B------:R-:W-:-:S04]  /*b060*/  IMAD.WIDE R48, R122, 0x2, R48 ;  /* 0x000000027a307825 */ /* 0x000fc800078e0230 */
[----:B----4-:R-:W-:Y:S01]  /*b070*/  IMAD.MOV.U32 R6, RZ, RZ, R94 ;  /* 0x000000ffff067224 */ /* 0x010fe200078e005e */
[----:B------:R0:W-:Y:S03]  /*b080*/  STL [R1+0x80], R48 ;  /* 0x0000803001007387 */ /* 0x0001e60000100800 */
[----:B------:R-:W-:Y:S01]  /*b090*/  IMAD.WIDE R6, R122, 0x2, R6 ;  /* 0x000000027a067825 */ /* 0x000fe200078e0206 */
[----:B------:R1:W-:Y:S04]  /*b0a0*/  STL [R1+0xc], R49 ;  /* 0x00000c3101007387 */ /* 0x0003e80000100800 */
[----:B------:R2:W-:Y:S04]  /*b0b0*/  STL [R1+0x148], R6 ;  /* 0x0001480601007387 */ /* 0x0005e80000100800 */
[----:B------:R3:W-:Y:S04]  /*b0c0*/  STL [R1+0x84], R7 ;  /* 0x0000840701007387 */ /* 0x0007e80000100800 */
[----:B0-----:R-:W4:Y:S04]  /*b0d0*/  LDL.LU R48, [R1+0x10] ;  /* 0x0000100001307983 */ /* 0x001f280000300800 */
[----:B-1----:R-:W4:Y:S04]  /*b0e0*/  LDL.LU R49, [R1+0x88] ;  /* 0x0000880001317983 */ /* 0x002f280000300800 */
[----:B------:R0:W-:Y:S04]  /*b0f0*/  STL [R1+0x1d4], R8 ;  /* 0x0001d40801007387 */ /* 0x0001e80000100800 */
[----:B------:R-:W3:Y:S04]  /*b100*/  LDL.LU R92, [R1+0x8c] ;  /* 0x00008c00015c7983 */ /* 0x000ee80000300800 */
[----:B------:R-:W5:Y:S04]  /*b110*/  LDL.LU R93, [R1+0x154] ;  /* 0x00015400015d7983 */ /* 0x000f680000300800 */
[----:B------:R-:W0:Y:S01]  /*b120*/  LDL.LU R94, [R1+0x1d8] ;  /* 0x0001d800015e7983 */ /* 0x000e220000300800 */
[----:B--2---:R-:W-:-:S03]  /*b130*/  IMAD.MOV.U32 R6, RZ, RZ, R5 ;  /* 0x000000ffff067224 */ /* 0x004fc600078e0005 */
[----:B------:R5:W-:Y:S04]  /*b140*/  STL [R1+0x14c], R9 ;  /* 0x00014c0901007387 */ /* 0x000be80000100800 */
[----:B------:R-:W2:Y:S01]  /*b150*/  LDL.LU R5, [R1+0x3a4] ;  /* 0x0003a40001057983 */ /* 0x000ea20000300800 */
[----:B----4-:R-:W-:-:S04]  /*b160*/  LOP3.LUT R49, R49, R48, RZ, 0x3c, !PT ;  /* 0x0000003031317212 */ /* 0x010fc800078e3cff */
[----:B------:R-:W-:-:S04]  /*b170*/  LOP3.LUT R48, R49, R48, RZ, 0x3c, !PT ;  /* 0x0000003031307212 */ /* 0x000fc800078e3cff */
[----:B------:R-:W-:Y:S01]  /*b180*/  LOP3.LUT R49, R49, R48, RZ, 0x3c, !PT ;  /* 0x0000003031317212 */ /* 0x000fe200078e3cff */
[----:B---3--:R-:W-:-:S04]  /*b190*/  IMAD.MOV.U32 R7, RZ, RZ, R92 ;  /* 0x000000ffff077224 */ /* 0x008fc800078e005c */
[----:B------:R-:W-:-:S04]  /*b1a0*/  IMAD.WIDE R48, R122, 0x2, R48 ;  /* 0x000000027a307825 */ /* 0x000fc800078e0230 */
[----:B------:R-:W-:Y:S01]  /*b1b0*/  IMAD.WIDE R6, R122, 0x2, R6 ;  /* 0x000000027a067825 */ /* 0x000fe200078e0206 */
[----:B------:R1:W-:Y:S03]  /*b1c0*/  STL [R1+0x88], R48 ;  /* 0x0000883001007387 */ /* 0x0003e60000100800 */
[----:B0-----:R-:W-:Y:S01]  /*b1d0*/  IMAD.MOV.U32 R8, RZ, RZ, R94 ;  /* 0x000000ffff087224 */ /* 0x001fe200078e005e */
[----:B------:R0:W-:Y:S01]  /*b1e0*/  STL [R1+0x10], R49 ;  /* 0x0000103101007387 */ /* 0x0001e20000100800 */
[----:B-----5:R-:W-:-:S03]  /*b1f0*/  IMAD.MOV.U32 R9, RZ, RZ, R93 ;  /* 0x000000ffff097224 */ /* 0x020fc600078e005d */
[----:B------:R-:W-:Y:S01]  /*b200*/  STL [R1+0x150], R6 ;  /* 0x0001500601007387 */ /* 0x000fe20000100800 */
[----:B------:R-:W-:-:S03]  /*b210*/  IMAD.WIDE R8, R122, 0x2, R8 ;  /* 0x000000027a087825 */ /* 0x000fc600078e0208 */
[----:B------:R-:W-:Y:S04]  /*b220*/  STL [R1+0x8c], R7 ;  /* 0x00008c0701007387 */ /* 0x000fe80000100800 */
[----:B------:R-:W3:Y:S04]  /*b230*/  LDL.LU R92, [R1+0x94] ;  /* 0x00009400015c7983 */ /* 0x000ee80000300800 */
[----:B------:R-:W4:Y:S04]  /*b240*/  LDL.LU R93, [R1+0x158] ;  /* 0x00015800015d7983 */ /* 0x000f280000300800 */
[----:B------:R2:W-:Y:S04]  /*b250*/  STL [R1+0x1d8], R8 ;  /* 0x0001d80801007387 */ /* 0x0005e80000100800 */
[----:B------:R-:W5:Y:S01]  /*b260*/  LDL.LU R94, [R1+0x15c] ;  /* 0x00015c00015e7983 */ /* 0x000f620000300800 */
[----:B-1----:R-:W-:-:S02]  /*b270*/  IMAD.MOV.U32 R48, RZ, RZ, R4 ;  /* 0x000000ffff307224 */ /* 0x002fc400078e0004 */
[----:B0-----:R-:W-:Y:S01]  /*b280*/  IMAD.MOV.U32 R49, RZ, RZ, R125 ;  /* 0x000000ffff317224 */ /* 0x001fe200078e007d */
[----:B------:R5:W-:Y:S03]  /*b290*/  STL [R1+0x154], R9 ;  /* 0x0001540901007387 */ /* 0x000be60000100800 */
[----:B------:R-:W-:Y:S01]  /*b2a0*/  IMAD.WIDE R48, R122, 0x2, R48 ;  /* 0x000000027a307825 */ /* 0x000fe200078e0230 */
[----:B------:R-:W5:Y:S03]  /*b2b0*/  LDL.LU R125, [R1+0x3a0] ;  /* 0x0003a000017d7983 */ /* 0x000f660000300800 */
[----:B--2---:R-:W-:Y:S01]  /*b2c0*/  IMAD.MOV.U32 R8, RZ, RZ, R5 ;  /* 0x000000ffff087224 */ /* 0x004fe200078e0005 */
[----:B------:R-:W2:Y:S04]  /*b2d0*/  LDL.LU R4, [R1+0x39c] ;  /* 0x00039c0001047983 */ /* 0x000ea80000300800 */
[----:B------:R-:W2:Y:S04]  /*b2e0*/  LDL.LU R5, [R1+0x398] ;  /* 0x0003980001057983 */ /* 0x000ea80000300800 */
[----:B------:R-:W-:Y:S04]  /*b2f0*/  STL [R1+0x90], R48 ;  /* 0x0000903001007387 */ /* 0x000fe80000100800 */
[----:B------:R0:W-:Y:S01]  /*b300*/  STL [R1+0x14], R49 ;  /* 0x0000143101007387 */ /* 0x0001e20000100800 */
[----:B---3--:R-:W-:-:S02]  /*b310*/  IMAD.MOV.U32 R7, RZ, RZ, R92 ;  /* 0x000000ffff077224 */ /* 0x008fc400078e005c */
[----:B----4-:R-:W-:-:S04]  /*b320*/  IMAD.MOV.U32 R6, RZ, RZ, R93 ;  /* 0x000000ffff067224 */ /* 0x010fc800078e005d */
[----:B------:R-:W-:-:S04]  /*b330*/  IMAD.WIDE R6, R122, 0x2, R6 ;  /* 0x000000027a067825 */ /* 0x000fc800078e0206 */
[----:B-----5:R-:W-:Y:S01]  /*b340*/  IMAD.MOV.U32 R9, RZ, RZ, R94 ;  /* 0x000000ffff097224 */ /* 0x020fe200078e005e */
[----:B------:R2:W-:Y:S03]  /*b350*/  STL [R1+0x158], R6 ;  /* 0x0001580601007387 */ /* 0x0005e60000100800 */
[----:B------:R-:W-:Y:S01]  /*b360*/  IMAD.WIDE R8, R122, 0x2, R8 ;  /* 0x000000027a087825 */ /* 0x000fe200078e0208 */
[----:B------:R1:W-:Y:S04]  /*b370*/  STL [R1+0x94], R7 ;  /* 0x0000940701007387 */ /* 0x0003e80000100800 */
[----:B0-----:R-:W3:Y:S04]  /*b380*/  LDL.LU R49, [R1+0x28] ;  /* 0x0000280001317983 */ /* 0x001ee80000300800 */
[----:B------:R-:W4:Y:S04]  /*b390*/  LDL.LU R92, [R1+0x98] ;  /* 0x00009800015c7983 */ /* 0x000f280000300800 */
[----:B------:R-:W-:Y:S04]  /*b3a0*/  STL [R1+0x1dc], R8 ;  /* 0x0001dc0801007387 */ /* 0x000fe80000100800 */
[----:B------:R0:W-:Y:S04]  /*b3b0*/  STL [R1+0x15c], R9 ;  /* 0x00015c0901007387 */ /* 0x0001e80000100800 */
[----:B------:R-:W0:Y:S04]  /*b3c0*/  LDL.LU R93, [R1+0x164] ;  /* 0x00016400015d7983 */ /* 0x000e280000300800 */
[----:B------:R-:W5:Y:S01]  /*b3d0*/  LDL.LU R94, [R1+0x1e0] ;  /* 0x0001e000015e7983 */ /* 0x000f620000300800 */
[----:B------:R-:W-:Y:S01]  /*b3e0*/  HMMA.16816.F32.BF16 R76, R32, R28, R76 ;  /* 0x0000001c204c723c */ /* 0x000fe2000004184c */
[----:B--2---:R-:W-:-:S02]  /*b3f0*/  IMAD.MOV.U32 R6, RZ, RZ, R4 ;  /* 0x000000ffff067224 */ /* 0x004fc400078e0004 */
[----:B-1----:R-:W-:Y:S02]  /*b400*/  IMAD.MOV.U32 R7, RZ, RZ, R125 ;  /* 0x000000ffff077224 */ /* 0x002fe400078e007d */
[----:B------:R-:W2:Y:S02]  /*b410*/  LDL.LU R125, [R1+0x394] ;  /* 0x00039400017d7983 */ /* 0x000ea40000300800 */
[----:B------:R-:W-:Y:S02]  /*b420*/  IMAD.WIDE R6, R122, 0x2, R6 ;  /* 0x000000027a067825 */ /* 0x000fe400078e0206 */
[----:B------:R-:W2:Y:S02]  /*b430*/  LDL.LU R4, [R1+0x390] ;  /* 0x0003900001047983 */ /* 0x000ea40000300800 */
[----:B---3--:R-:W-:Y:S02]  /*b440*/  IMAD.MOV.U32 R29, RZ, RZ, R49 ;  /* 0x000000ffff1d7224 */ /* 0x008fe400078e0031 */
[----:B----4-:R-:W-:-:S04]  /*b450*/  IMAD.MOV.U32 R28, RZ, RZ, R92 ;  /* 0x000000ffff1c7224 */ /* 0x010fc800078e005c */
[----:B------:R-:W-:-:S04]  /*b460*/  IMAD.WIDE R28, R122, 0x2, R28 ;  /* 0x000000027a1c7825 */ /* 0x000fc800078e021c */
[----:B0-----:R-:W-:Y:S02]  /*b470*/  IMAD.MOV.U32 R9, RZ, RZ, R93 ;  /* 0x000000ffff097224 */ /* 0x001fe400078e005d */
[----:B-----5:R-:W-:Y:S01]  /*b480*/  IMAD.MOV.U32 R8, RZ, RZ, R94 ;  /* 0x000000ffff087224 */ /* 0x020fe200078e005e */
[----:B------:R-:W-:Y:S01]  /*b490*/  STL [R1+0x98], R28 ;  /* 0x0000981c01007387 */ /* 0x000fe20000100800 */
[----:B------:R-:W-:Y:S02]  /*b4a0*/  IMAD.MOV.U32 R94, RZ, RZ, R104 ;  /* 0x000000ffff5e7224 */ /* 0x000fe400078e0068 */
[----:B------:R-:W-:Y:S01]  /*b4b0*/  IMAD.WIDE R8, R122, 0x2, R8 ;  /* 0x000000027a087825 */ /* 0x000fe200078e0208 */
[----:B------:R-:W-:Y:S03]  /*b4c0*/  STL [R1+0x28], R29 ;  /* 0x0000281d01007387 */ /* 0x000fe60000100800 */
[----:B------:R-:W-:Y:S01]  /*b4d0*/  IMAD.MOV.U32 R104, RZ, RZ, R105 ;  /* 0x000000ffff687224 */ /* 0x000fe200078e0069 */
[----:B------:R-:W-:Y:S01]  /*b4e0*/  STL [R1+0x160], R6 ;  /* 0x0001600601007387 */ /* 0x000fe20000100800 */
[----:B------:R-:W-:-:S02]  /*b4f0*/  IMAD.MOV.U32 R105, RZ, RZ, R106 ;  /* 0x000000ffff697224 */ /* 0x000fc400078e006a */
[----:B------:R-:W-:Y:S01]  /*b500*/  IMAD.MOV.U32 R106, RZ, RZ, R107 ;  /* 0x000000ffff6a7224 */ /* 0x000fe200078e006b */
[----:B------:R0:W-:Y:S04]  /*b510*/  STL [R1+0x9c], R7 ;  /* 0x00009c0701007387 */ /* 0x0001e80000100800 */
[----:B------:R-:W3:Y:S04]  /*b520*/  LDL.LU R107, [R1+0x2c] ;  /* 0x00002c00016b7983 */ /* 0x000ee80000300800 */
[----:B------:R2:W-:Y:S04]  /*b530*/  STL [R1+0x1e0], R8 ;  /* 0x0001e00801007387 */ /* 0x0005e80000100800 */
[----:B0-----:R-:W4:Y:S04]  /*b540*/  LDL.LU R7, [R1+0xa4] ;  /* 0x0000a40001077983 */ /* 0x001f280000300800 */
[----:B------:R-:W5:Y:S01]  /*b550*/  LDL.LU R48, [R1+0x168] ;  /* 0x0001680001307983 */ /* 0x000f620000300800 */
[----:B------:R-:W-:-:S03]  /*b560*/  IMAD.MOV.U32 R28, RZ, RZ, R5 ;  /* 0x000000ffff1c7224 */ /* 0x000fc600078e0005 */
[----:B------:R0:W-:Y:S01]  /*b570*/  STL [R1+0x164], R9 ;  /* 0x0001640901007387 */ /* 0x0001e20000100800 */
[----:B--2---:R-:W-:-:S03]  /*b580*/  IMAD.MOV.U32 R8, RZ, RZ, R4 ;  /* 0x000000ffff087224 */ /* 0x004fc600078e0004 */
[----:B------:R-:W2:Y:S01]  /*b590*/  LDL.LU R5, [R1+0x38c] ;  /* 0x00038c0001057983 */ /* 0x000ea20000300800 */
[----:B0-----:R-:W-:-:S03]  /*b5a0*/  IMAD.MOV.U32 R9, RZ, RZ, R125 ;  /* 0x000000ffff097224 */ /* 0x001fc600078e007d */
[----:B------:R-:W2:Y:S01]  /*b5b0*/  LDL.LU R125, [R1+0x388] ;  /* 0x00038800017d7983 */ /* 0x000ea20000300800 */
[----:B------:R-:W-:-:S03]  /*b5c0*/  IMAD.WIDE R8, R122, 0x2, R8 ;  /* 0x000000027a087825 */ /* 0x000fc600078e0208 */
[----:B------:R-:W2:Y:S01]  /*b5d0*/  LDL.LU R4, [R1+0x384] ;  /* 0x0003840001047983 */ /* 0x000ea20000300800 */
[----:B------:R-:W-:Y:S01]  /*b5e0*/  HMMA.16816.F32.BF16 R68, R32, R44, R68 ;  /* 0x0000002c2044723c */ /* 0x000fe20000041844 */
[----:B---3--:R-:W-:-:S04]  /*b5f0*/  IMAD.MOV.U32 R29, RZ, RZ, R107 ;  /* 0x000000ffff1d7224 */ /* 0x008fc800078e006b */
[----:B------:R-:W-:-:S04]  /*b600*/  IMAD.WIDE R28, R122, 0x2, R28 ;  /* 0x000000027a1c7825 */ /* 0x000fc800078e021c */
[----:B-----5:R-:W-:Y:S01]  /*b610*/  IMAD.MOV.U32 R6, RZ, RZ, R48 ;  /* 0x000000ffff067224 */ /* 0x020fe200078e0030 */
[----:B------:R-:W-:Y:S03]  /*b620*/  STL [R1+0xa0], R28 ;  /* 0x0000a01c01007387 */ /* 0x000fe60000100800 */
[----:B----4-:R-:W-:Y:S01]  /*b630*/  IMAD.WIDE R6, R122, 0x2, R6 ;  /* 0x000000027a067825 */ /* 0x010fe200078e0206 */
[----:B------:R-:W-:Y:S04]  /*b640*/  STL [R1+0x2c], R29 ;  /* 0x00002c1d01007387 */ /* 0x000fe80000100800 */
[----:B------:R-:W-:Y:S04]  /*b650*/  STL [R1+0x168], R6 ;  /* 0x0001680601007387 */ /* 0x000fe80000100800 */
[----:B------:R-:W-:Y:S04]  /*b660*/  STL [R1+0xa4], R7 ;  /* 0x0000a40701007387 */ /* 0x000fe80000100800 */
[----:B------:R-:W3:Y:S04]  /*b670*/  LDL.LU R34, [R1+0x30] ;  /* 0x0000300001227983 */ /* 0x000ee80000300800 */
[----:B------:R-:W4:Y:S04]  /*b680*/  LDL.LU R35, [R1+0xa8] ;  /* 0x0000a80001237983 */ /* 0x000f280000300800 */
[----:B------:R2:W-:Y:S04]  /*b690*/  STL [R1+0x1e4], R8 ;  /* 0x0001e40801007387 */ /* 0x0005e80000100800 */
[----:B------:R-:W5:Y:S04]  /*b6a0*/  LDL.LU R44, [R1+0xac] ;  /* 0x0000ac00012c7983 */ /* 0x000f680000300800 */
[----:B------:R-:W5:Y:S04]  /*b6b0*/  LDL.LU R45, [R1+0x174] ;  /* 0x00017400012d7983 */ /* 0x000f680000300800 */
[----:B------:R-:W5:Y:S01]  /*b6c0*/  LDL.LU R48, [R1+0x1e8] ;  /* 0x0001e80001307983 */ /* 0x000f620000300800 */
[----:B--2---:R-:W-:-:S03]  /*b6d0*/  IMAD.MOV.U32 R8, RZ, RZ, R5 ;  /* 0x000000ffff087224 */ /* 0x004fc600078e0005 */
[----:B------:R5:W-:Y:S04]  /*b6e0*/  STL [R1+0x16c], R9 ;  /* 0x00016c0901007387 */ /* 0x000be80000100800 */
[----:B------:R-:W2:Y:S01]  /*b6f0*/  LDL.LU R5, [R1+0x380] ;  /* 0x0003800001057983 */ /* 0x000ea20000300800 */
[----:B---3--:R-:W-:Y:S02]  /*b700*/  IMAD.MOV.U32 R7, RZ, RZ, R34 ;  /* 0x000000ffff077224 */ /* 0x008fe400078e0022 */
[----:B----4-:R-:W-:Y:S02]  /*b710*/  IMAD.MOV.U32 R6, RZ, RZ, R35 ;  /* 0x000000ffff067224 */ /* 0x010fe400078e0023 */
[----:B------:R-:W-:Y:S01]  /*b720*/  IMAD.MOV.U32 R49, RZ, RZ, R94 ;  /* 0x000000ffff317224 */ /* 0x000fe200078e005e */
[----:B------:R-:W-:Y:S01]  /*b730*/  LDSM.16.MT88.4 R32, [R120+0x17080] ;  /* 0x017080007820783b */ /* 0x000fe20000004200 */
[----:B------:R-:W-:-:S04]  /*b740*/  IMAD.WIDE R6, R122, 0x2, R6 ;  /* 0x000000027a067825 */ /* 0x000fc800078e0206 */
[----:B-----5:R-:W-:Y:S01]  /*b750*/  IMAD.MOV.U32 R9, RZ, RZ, R44 ;  /* 0x000000ffff097224 */ /* 0x020fe200078e002c */
[----:B------:R0:W-:Y:S03]  /*b760*/  STL [R1+0xa8], R6 ;  /* 0x0000a80601007387 */ /* 0x0001e60000100800 */
[----:B------:R-:W-:-:S04]  /*b770*/  IMAD.WIDE R8, R122, 0x2, R8 ;  /* 0x000000027a087825 */ /* 0x000fc800078e0208 */
[----:B------:R-:W-:Y:S02]  /*b780*/  IMAD.MOV.U32 R28, RZ, RZ, R48 ;  /* 0x000000ffff1c7224 */ /* 0x000fe400078e0030 */
[----:B------:R-:W-:Y:S01]  /*b790*/  IMAD.MOV.U32 R29, RZ, RZ, R45 ;  /* 0x000000ffff1d7224 */ /* 0x000fe200078e002d */
[----:B------:R1:W-:Y:S03]  /*b7a0*/  STL [R1+0x30], R7 ;  /* 0x0000300701007387 */ /* 0x0003e60000100800 */
[----:B------:R-:W-:Y:S01]  /*b7b0*/  IMAD.WIDE R28, R122, 0x2, R28 ;  /* 0x000000027a1c7825 */ /* 0x000fe200078e021c */
[----:B------:R-:W-:Y:S04]  /*b7c0*/  STL [R1+0x170], R8 ;  /* 0x0001700801007387 */ /* 0x000fe80000100800 */
[----:B------:R-:W-:Y:S04]  /*b7d0*/  STL [R1+0xac], R9 ;  /* 0x0000ac0901007387 */ /* 0x000fe80000100800 */
[----:B------:R-:W3:Y:S04]  /*b7e0*/  LDL.LU R44, [R1+0xb4] ;  /* 0x0000b400012c7983 */ /* 0x000ee80000300800 */
[----:B------:R-:W4:Y:S04]  /*b7f0*/  LDL.LU R45, [R1+0x178] ;  /* 0x00017800012d7983 */ /* 0x000f280000300800 */
[----:B------:R2:W-:Y:S04]  /*b800*/  STL [R1+0x1e8], R28 ;  /* 0x0001e81c01007387 */ /* 0x0005e80000100800 */
[----:B------:R-:W5:Y:S01]  /*b810*/  LDL.LU R48, [R1+0x17c] ;  /* 0x00017c0001307983 */ /* 0x000f620000300800 */
[----:B0-----:R-:W-:-:S02]  /*b820*/  IMAD.MOV.U32 R6, RZ, RZ, R4 ;  /* 0x000000ffff067224 */ /* 0x001fc400078e0004 */
[----:B-1----:R-:W-:Y:S01]  /*b830*/  IMAD.MOV.U32 R7, RZ, RZ, R125 ;  /* 0x000000ffff077224 */ /* 0x002fe200078e007d */
[----:B------:R5:W-:Y:S03]  /*b840*/  STL [R1+0x174], R29 ;  /* 0x0001741d01007387 */ /* 0x000be60000100800 */
[----:B------:R-:W-:Y:S01]  /*b850*/  IMAD.WIDE R6, R122, 0x2, R6 ;  /* 0x000000027a067825 */ /* 0x000fe200078e0206 */
[----:B------:R-:W3:Y:S03]  /*b860*/  LDL.LU R125, [R1+0x37c] ;  /* 0x00037c00017d7983 */ /* 0x000ee60000300800 */
[----:B--2---:R-:W-:Y:S01]  /*b870*/  IMAD.MOV.U32 R28, RZ, RZ, R5 ;  /* 0x000000ffff1c7224 */ /* 0x004fe200078e0005 */
[----:B------:R-:W2:Y:S04]  /*b880*/  LDL.LU R4, [R1+0x378] ;  /* 0x0003780001047983 */ /* 0x000ea80000300800 */
[----:B------:R-:W2:Y:S04]  /*b890*/  LDL.LU R5, [R1+0x374] ;  /* 0x0003740001057983 */ /* 0x000ea80000300800 */
[----:B------:R2:W-:Y:S01]  /*b8a0*/  STL [R1+0xb0], R6 ;  /* 0x0000b00601007387 */ /* 0x0005e20000100800 */
[----:B------:R-:W-:-:S02]  /*b8b0*/  IMAD.MOV.U32 R92, RZ, RZ, R104 ;  /* 0x000000ffff5c7224 */ /* 0x000fc400078e0068 */
[----:B------:R-:W-:Y:S02]  /*b8c0*/  IMAD.MOV.U32 R93, RZ, RZ, R105 ;  /* 0x000000ffff5d7224 */ /* 0x000fe400078e0069 */
[----:B------:R-:W-:Y:S02]  /*b8d0*/  IMAD.MOV.U32 R94, RZ, RZ, R106 ;  /* 0x000000ffff5e7224 */ /* 0x000fe400078e006a */
[----:B------:R-:W0:Y:S01]  /*b8e0*/  LDSM.16.MT88.4 R104, [R120+0x17000] ;  /* 0x017000007868783b */ /* 0x000e220000004200 */
[----:B----4-:R-:W-:-:S03]  /*b8f0*/  IMAD.MOV.U32 R8, RZ, RZ, R45 ;  /* 0x000000ffff087224 */ /* 0x010fc600078e002d */
[----:B------:R-:W4:Y:S01]  /*b900*/  LDL.LU R45, [R1+0x18] ;  /* 0x00001800012d7983 */ /* 0x000f220000300800 */
[----:B-----5:R-:W-:-:S03]  /*b910*/  IMAD.MOV.U32 R29, RZ, RZ, R48 ;  /* 0x000000ffff1d7224 */ /* 0x020fc600078e0030 */
[----:B------:R-:W5:Y:S01]  /*b920*/  LDL.LU R48, [R1+0xb8] ;  /* 0x0000b80001307983 */ /* 0x000f620000300800 */
[----:B---3--:R-:W-:Y:S02]  /*b930*/  IMAD.MOV.U32 R9, RZ, RZ, R44 ;  /* 0x000000ffff097224 */ /* 0x008fe400078e002c */
[----:B------:R-:W-:-:S04]  /*b940*/  IMAD.WIDE R28, R122, 0x2, R28 ;  /* 0x000000027a1c7825 */ /* 0x000fc800078e021c */
[----:B------:R-:W-:Y:S01]  /*b950*/  IMAD.WIDE R8, R122, 0x2, R8 ;  /* 0x000000027a087825 */ /* 0x000fe200078e0208 */
[----:B------:R1:W-:Y:S04]  /*b960*/  STL [R1+0x34], R7 ;  /* 0x0000340701007387 */ /* 0x0003e80000100800 */
[----:B------:R-:W-:Y:S01]  /*b970*/  STL [R1+0x178], R8 ;  /* 0x0001780801007387 */ /* 0x000fe20000100800 */
[----:B------:R-:W-:-:S03]  /*b980*/  IMAD.MOV.U32 R44, RZ, RZ, R93 ;  /* 0x000000ffff2c7224 */ /* 0x000fc600078e005d */
[----:B------:R-:W-:Y:S01]  /*b990*/  STL [R1+0xb4], R9 ;  /* 0x0000b40901007387 */ /* 0x000fe20000100800 */
[----:B--2---:R-:W-:-:S03]  /*b9a0*/  IMAD.MOV.U32 R6, RZ, RZ, R4 ;  /* 0x000000ffff067224 */ /* 0x004fc600078e0004 */
[----:B------:R2:W-:Y:S01]  /*b9b0*/  STL [R1+0x1ec], R28 ;  /* 0x0001ec1c01007387 */ /* 0x0005e20000100800 */
[----:B-1----:R-:W-:-:S03]  /*b9c0*/  IMAD.MOV.U32 R7, RZ, RZ, R125 ;  /* 0x000000ffff077224 */ /* 0x002fc600078e007d */
[----:B------:R1:W-:Y:S01]  /*b9d0*/  STL [R1+0x17c], R29 ;  /* 0x00017c1d01007387 */ /* 0x0003e20000100800 */
[----:B------:R-:W-:-:S03]  /*b9e0*/  IMAD.MOV.U32 R93, RZ, RZ, R98 ;  /* 0x000000ffff5d7224 */ /* 0x000fc600078e0062 */
[----:B--2---:R-:W2:Y:S01]  /*b9f0*/  LDL.LU R28, [R1+0x1f0] ;  /* 0x0001f000011c7983 */ /* 0x004ea20000300800 */
[----:B-1----:R-:W-:-:S03]  /*ba00*/  IMAD.MOV.U32 R29, RZ, RZ, R94 ;  /* 0x000000ffff1d7224 */ /* 0x002fc600078e005e */
[----:B------:R-:W3:Y:S01]  /*ba10*/  LDL.LU R125, [R1+0x370] ;  /* 0x00037000017d7983 */ /* 0x000ee20000300800 */
[----:B------:R-:W-:-:S03]  /*ba20*/  IMAD.MOV.U32 R94, RZ, RZ, R99 ;  /* 0x000000ffff5e7224 */ /* 0x000fc600078e0063 */
[----:B------:R-:W3:Y:S01]  /*ba30*/  LDL.LU R4, [R1+0x36c] ;  /* 0x00036c0001047983 */ /* 0x000ee20000300800 */
[----:B----4-:R-:W-:Y:S02]  /*ba40*/  IMAD.MOV.U32 R9, RZ, RZ, R45 ;  /* 0x000000ffff097224 */ /* 0x010fe400078e002d */
[----:B------:R-:W-:Y:S02]  /*ba50*/  IMAD.MOV.U32 R45, RZ, RZ, R96 ;  /* 0x000000ffff2d7224 */ /* 0x000fe400078e0060 */
[----:B-----5:R-:W-:Y:S02]  /*ba60*/  IMAD.MOV.U32 R8, RZ, RZ, R48 ;  /* 0x000000ffff087224 */ /* 0x020fe400078e0030 */
[----:B------:R-:W-:Y:S02]  /*ba70*/  IMAD.MOV.U32 R48, RZ, RZ, R92 ;  /* 0x000000ffff307224 */ /* 0x000fe400078e005c */
[----:B------:R-:W-:Y:S02]  /*ba80*/  IMAD.MOV.U32 R92, RZ, RZ, R97 ;  /* 0x000000ffff5c7224 */ /* 0x000fe400078e0061 */
[----:B0-----:R-:W-:Y:S01]  /*ba90*/  HMMA.16816.F32.BF16 R96, R104, R10, R12 ;  /* 0x0000000a6860723c */ /* 0x001fe2000004180c */
[----:B------:R-:W4:Y:S01]  /*baa0*/  LDL.LU R15, [R1+0x180] ;  /* 0x00018000010f7983 */ /* 0x000f220000300800 */
[----:B------:R-:W-:-:S05]  /*bab0*/  IMAD.WIDE R8, R122, 0x2, R8 ;  /* 0x000000027a087825 */ /* 0x000fca00078e0208 */
[----:B------:R-:W-:Y:S01]  /*bac0*/  IMAD.WIDE R12, R122, 0x2, R6 ;  /* 0x000000027a0c7825 */ /* 0x000fe200078e0206 */
[----:B------:R-:W-:Y:S04]  /*bad0*/  STL [R1+0xb8], R8 ;  /* 0x0000b80801007387 */ /* 0x000fe80000100800 */
[----:B------:R-:W-:Y:S04]  /*bae0*/  STL [R1+0x18], R9 ;  /* 0x0000180901007387 */ /* 0x000fe80000100800 */
[----:B------:R-:W-:Y:S01]  /*baf0*/  STL [R1+0xbc], R12 ;  /* 0x0000bc0c01007387 */ /* 0x000fe20000100800 */
[----:B--2---:R-:W-:-:S02]  /*bb00*/  IMAD.MOV.U32 R6, RZ, RZ, R28 ;  /* 0x000000ffff067224 */ /* 0x004fc400078e001c */
[----:B------:R-:W-:Y:S02]  /*bb10*/  IMAD.MOV.U32 R28, RZ, RZ, R29 ;  /* 0x000000ffff1c7224 */ /* 0x000fe400078e001d */
[----:B------:R-:W-:Y:S02]  /*bb20*/  IMAD.MOV.U32 R29, RZ, RZ, R101 ;  /* 0x000000ffff1d7224 */ /* 0x000fe400078e0065 */
[----:B------:R-:W2:Y:S01]  /*bb30*/  LDL.LU R101, [R1+0x20] ;  /* 0x0000200001657983 */ /* 0x000ea20000300800 */
[----:B----4-:R-:W-:Y:S02]  /*bb40*/  IMAD.MOV.U32 R7, RZ, RZ, R15 ;  /* 0x000000ffff077224 */ /* 0x010fe400078e000f */
[----:B------:R-:W-:Y:S02]  /*bb50*/  IMAD.MOV.U32 R15, RZ, RZ, R102 ;  /* 0x000000ffff0f7224 */ /* 0x000fe400078e0066 */
[----:B------:R-:W4:Y:S04]  /*bb60*/  LDL.LU R102, [R1+0xc4] ;  /* 0x0000c40001667983 */ /* 0x000f280000300800 */
[----:B------:R0:W-:Y:S02]  /*bb70*/  STL [R1+0x24], R13 ;  /* 0x0000240d01007387 */ /* 0x0001e40000100800 */
[----:B0-----:R-:W-:-:S02]  /*bb80*/  IMAD.MOV.U32 R13, RZ, RZ, R103 ;  /* 0x000000ffff0d7224 */ /* 0x001fc400078e0067 */
[----:B------:R-:W5:Y:S01]  /*bb90*/  LDL.LU R103, [R1+0xc8] ;  /* 0x0000c80001677983 */ /* 0x000f620000300800 */
[----:B------:R-:W-:-:S04]  /*bba0*/  IMAD.WIDE R6, R122, 0x2, R6 ;  /* 0x000000027a067825 */ /* 0x000fc800078e0206 */
[----:B------:R-:W-:Y:S02]  /*bbb0*/  IMAD.MOV.U32 R8, RZ, RZ, R93 ;  /* 0x000000ffff087224 */ /* 0x000fe400078e005d */
[----:B------:R-:W-:Y:S02]  /*bbc0*/  IMAD.MOV.U32 R12, RZ, RZ, R95 ;  /* 0x000000ffff0c7224 */ /* 0x000fe400078e005f */
[----:B------:R-:W-:Y:S01]  /*bbd0*/  IMAD.MOV.U32 R9, RZ, RZ, R45 ;  /* 0x000000ffff097224 */ /* 0x000fe200078e002d */
[----:B------:R-:W-:Y:S01]  /*bbe0*/  STL [R1+0x1f0], R6 ;  /* 0x0001f00601007387 */ /* 0x000fe20000100800 */
[----:B------:R-:W-:Y:S02]  /*bbf0*/  IMAD.MOV.U32 R45, RZ, RZ, R92 ;  /* 0x000000ffff2d7224 */ /* 0x000fe400078e005c */
[----:B------:R-:W-:Y:S01]  /*bc00*/  IMAD.MOV.U32 R14, RZ, RZ, R94 ;  /* 0x000000ffff0e7224 */ /* 0x000fe200078e005e */
[----:B------:R2:W-:Y:S01]  /*bc10*/  STL [R1+0x180], R7 ;  /* 0x0001800701007387 */ /* 0x0005e20000100800 */
[----:B------:R-:W-:Y:S03]  /*bc20*/  HMMA.16816.F32.BF16 R92, R104, R50, R16 ;  /* 0x00000032685c723c */ /* 0x000fe60000041810 */
[----:B------:R-:W3:Y:S04]  /*bc30*/  LDL.LU R16, [R1+0x40] ;  /* 0x0000400001107983 */ /* 0x000ee80000300800 */
[----:B------:R-:W-:-:S02]  /*bc40*/  IMAD.MOV.U32 R17, RZ, RZ, R12 ;  /* 0x000000ffff117224 */ /* 0x000fc400078e000c */
[----:B------:R-:W-:Y:S02]  /*bc50*/  IMAD.MOV.U32 R18, RZ, RZ, R13 ;  /* 0x000000ffff127224 */ /* 0x000fe400078e000d */
[----:B------:R-:W-:Y:S02]  /*bc60*/  IMAD.MOV.U32 R19, RZ, RZ, R8 ;  /* 0x000000ffff137224 */ /* 0x000fe400078e0008 */
[----:B------:R-:W-:Y:S02]  /*bc70*/  IMAD.MOV.U32 R8, RZ, RZ, R100 ;  /* 0x000000ffff087224 */ /* 0x000fe400078e0064 */
[----:B--2---:R-:W-:Y:S02]  /*bc80*/  IMAD.MOV.U32 R7, RZ, RZ, R101 ;  /* 0x000000ffff077224 */ /* 0x004fe400078e0065 */
[----:B------:R-:W-:Y:S02]  /*bc90*/  IMAD.MOV.U32 R12, RZ, RZ, R5 ;  /* 0x000000ffff0c7224 */ /* 0x000fe400078e0005 */
[----:B------:R-:W2:Y:S01]  /*bca0*/  LDL.LU R5, [R1+0x368] ;  /* 0x0003680001057983 */ /* 0x000ea20000300800 */
[----:B----4-:R-:W-:-:S02]  /*bcb0*/  IMAD.MOV.U32 R6, RZ, RZ, R102 ;  /* 0x000000ffff067224 */ /* 0x010fc400078e0066 */
[----:B-----5:R-:W-:Y:S02]  /*bcc0*/  IMAD.MOV.U32 R13, RZ, RZ, R103 ;  /* 0x000000ffff0d7224 */ /* 0x020fe400078e0067 */
[----:B------:R-:W-:Y:S01]  /*bcd0*/  HMMA.16816.F32.BF16 R100, R104, R30, R20 ;  /* 0x0000001e6864723c */ /* 0x000fe20000041814 */
[----:B------:R-:W4:Y:S01]  /*bce0*/  LDL.LU R23, [R1+0xd8] ;  /* 0x0000d80001177983 */ /* 0x000f220000300800 */
[----:B------:R-:W-:-:S04]  /*bcf0*/  IMAD.WIDE R8, R122, 0x2, R8 ;  /* 0x000000027a087825 */ /* 0x000fc800078e0208 */
[C---:B------:R-:W-:Y:S01]  /*bd00*/  IMAD.WIDE R6, R122.reuse, 0x2, R6 ;  /* 0x000000027a067825 */ /* 0x040fe200078e0206 */
[----:B------:R-:W-:Y:S03]  /*bd10*/  STL [R1+0xc0], R8 ;  /* 0x0000c00801007387 */ /* 0x000fe60000100800 */
[----:B------:R-:W-:Y:S01]  /*bd20*/  IMAD.WIDE R12, R122, 0x2, R12 ;  /* 0x000000027a0c7825 */ /* 0x000fe200078e020c */
[----:B------:R4:W-:Y:S03]  /*bd30*/  STL [R1+0x1c], R9 ;  /* 0x00001c0901007387 */ /* 0x0009e60000100800 */
[----:B------:R-:W-:Y:S01]  /*bd40*/  IMAD.MOV.U32 R22, RZ, RZ, R18 ;  /* 0x000000ffff167224 */ /* 0x000fe200078e0012 */
[----:B------:R0:W-:Y:S01]  /*bd50*/  STL [R1+0xc4], R6 ;  /* 0x0000c40601007387 */ /* 0x0001e20000100800 */
[----:B------:R-:W-:-:S02]  /*bd60*/  IMAD.MOV.U32 R18, RZ, RZ, R14 ;  /* 0x000000ffff127224 */ /* 0x000fc400078e000e */
[----:B------:R-:W-:Y:S01]  /*bd70*/  IMAD.MOV.U32 R14, RZ, RZ, R28 ;  /* 0x000000ffff0e7224 */ /* 0x000fe200078e001c */
[----:B------:R1:W-:Y:S01]  /*bd80*/  STL [R1+0x20], R7 ;  /* 0x0000200701007387 */ /* 0x0003e20000100800 */
[----:B------:R-:W-:Y:S02]  /*bd90*/  IMAD.MOV.U32 R28, RZ, RZ, R44 ;  /* 0x000000ffff1c7224 */ /* 0x000fe400078e002c */
[----:B------:R-:W-:Y:S01]  /*bda0*/  IMAD.MOV.U32 R44, RZ, RZ, R49 ;  /* 0x000000ffff2c7224 */ /* 0x000fe200078e0031 */
[----:B------:R-:W-:Y:S01]  /*bdb0*/  STL [R1+0x184], R12 ;  /* 0x0001840c01007387 */ /* 0x000fe20000100800 */
[----:B------:R-:W-:-:S03]  /*bdc0*/  IMAD.MOV.U32 R49, RZ, RZ, R109 ;  /* 0x000000ffff317224 */ /* 0x000fc600078e006d */
[----:B------:R5:W-:Y:S01]  /*bdd0*/  STL [R1+0xc8], R13 ;  /* 0x0000c80d01007387 */ /* 0x000be20000100800 */
[----:B---3--:R-:W-:Y:S02]  /*bde0*/  IMAD.MOV.U32 R20, RZ, RZ, R16 ;  /* 0x000000ffff147224 */ /* 0x008fe400078e0010 */
[----:B------:R-:W-:Y:S02]  /*bdf0*/  IMAD.MOV.U32 R21, RZ, RZ, R17 ;  /* 0x000000ffff157224 */ /* 0x000fe400078e0011 */
[----:B----4-:R-:W-:Y:S02]  /*be00*/  IMAD.MOV.U32 R9, RZ, RZ, R23 ;  /* 0x000000ffff097224 */ /* 0x010fe400078e0017 */
[----:B------:R-:W-:Y:S02]  /*be10*/  IMAD.MOV.U32 R23, RZ, RZ, R19 ;  /* 0x000000ffff177224 */ /* 0x000fe400078e0013 */
[----:B------:R-:W-:Y:S02]  /*be20*/  IMAD.MOV.U32 R19, RZ, RZ, R15 ;  /* 0x000000ffff137224 */ /* 0x000fe400078e000f */
[----:B------:R-:W-:-:S02]  /*be30*/  IMAD.MOV.U32 R15, RZ, RZ, R48 ;  /* 0x000000ffff0f7224 */ /* 0x000fc400078e0030 */
[----:B------:R-:W-:Y:S02]  /*be40*/  IMAD.MOV.U32 R48, RZ, RZ, R118 ;  /* 0x000000ffff307224 */ /* 0x000fe400078e0076 */
[----:B------:R-:W3:Y:S04]  /*be50*/  LDL.LU R118, [R1+0x12c] ;  /* 0x00012c0001767983 */ /* 0x000ee80000300800 */
[----:B------:R-:W4:Y:S04]  /*be60*/  LDL.LU R109, [R1+0x200] ;  /* 0x00020000016d7983 */ /* 0x000f280000300800 */
[----:B------:R-:W2:Y:S04]  /*be70*/  LDL.LU R16, [R1+0x38] ;  /* 0x0000380001107983 */ /* 0x000ea80000300800 */
[----:B------:R-:W3:Y:S04]  /*be80*/  LDL.LU R17, [R1+0xcc] ;  /* 0x0000cc0001117983 */ /* 0x000ee80000300800 */
[----:B0-----:R-:W4:Y:S04]  /*be90*/  LDL.LU R6, [R1+0xd4] ;  /* 0x0000d40001067983 */ /* 0x001f280000300800 */
[----:B-1----:R-:W4:Y:S01]  /*bea0*/  LDL.LU R7, [R1+0x188] ;  /* 0x0001880001077983 */ /* 0x002f220000300800 */
[----:B-----5:R-:W-:Y:S01]  /*beb0*/  IMAD.MOV.U32 R13, RZ, RZ, R9 ;  /* 0x000000ffff0d7224 */ /* 0x020fe200078e0009 */
[----:B------:R-:W-:Y:S07]  /*bec0*/  HMMA.16816.F32.BF16 R24, R104, R46, R24 ;  /* 0x0000002e6818723c */ /* 0x000fee0000041818 */
[----:B------:R-:W-:-:S02]  /*bed0*/  IMAD.MOV.U32 R105, RZ, RZ, R13 ;  /* 0x000000ffff697224 */ /* 0x000fc400078e000d */
[----:B------:R-:W-:Y:S02]  /*bee0*/  IMAD.MOV.U32 R106, RZ, RZ, R20 ;  /* 0x000000ffff6a7224 */ /* 0x000fe400078e0014 */
[----:B------:R-:W-:Y:S02]  /*bef0*/  IMAD.MOV.U32 R104, RZ, RZ, R105 ;  /* 0x000000ffff687224 */ /* 0x000fe400078e0069 */
[----:B--2---:R-:W-:Y:S02]  /*bf00*/  IMAD.MOV.U32 R9, RZ, RZ, R16 ;  /* 0x000000ffff097224 */ /* 0x004fe400078e0010 */
[----:B------:R-:W-:Y:S02]  /*bf10*/  IMAD.MOV.U32 R16, RZ, RZ, R4 ;  /* 0x000000ffff107224 */ /* 0x000fe400078e0004 */
[----:B---3--:R-:W-:Y:S02]  /*bf20*/  IMAD.MOV.U32 R8, RZ, RZ, R17 ;  /* 0x000000ffff087224 */ /* 0x008fe400078e0011 */
[----:B------:R-:W-:-:S02]  /*bf30*/  IMAD.MOV.U32 R17, RZ, RZ, R125 ;  /* 0x000000ffff117224 */ /* 0x000fc400078e007d */
[C---:B------:R-:W-:Y:S01]  /*bf40*/  IMAD.WIDE R8, R122.reuse, 0x2, R8 ;  /* 0x000000027a087825 */ /* 0x040fe200078e0208 */
[----:B------:R-:W2:Y:S03]  /*bf50*/  LDL.LU R125, [R1+0x364] ;  /* 0x00036400017d7983 */ /* 0x000ea60000300800 */
[----:B------:R-:W-:Y:S01]  /*bf60*/  IMAD.WIDE R16, R122, 0x2, R16 ;  /* 0x000000027a107825 */ /* 0x000fe200078e0210 */
[----:B------:R-:W3:Y:S04]  /*bf70*/  LDL.LU R4, [R1+0x360] ;  /* 0x0003600001047983 */ /* 0x000ee80000300800 */
[----:B------:R-:W-:Y:S04]  /*bf80*/  STL [R1+0xcc], R8 ;  /* 0x0000cc0801007387 */ /* 0x000fe80000100800 */
[----:B------:R0:W-:Y:S04]  /*bf90*/  STL [R1+0x38], R9 ;  /* 0x0000380901007387 */ /* 0x0001e80000100800 */
[----:B------:R-:W-:Y:S04]  /*bfa0*/  STL [R1+0xd0], R16 ;  /* 0x0000d01001007387 */ /* 0x000fe80000100800 */
[----:B------:R-:W5:Y:S01]  /*bfb0*/  LDL.LU R105, [R1+0x44] ;  /* 0x0000440001697983 */ /* 0x000f620000300800 */
[----:B0-----:R-:W-:-:S03]  /*bfc0*/  IMAD.MOV.U32 R9, RZ, RZ, R106 ;  /* 0x000000ffff097224 */ /* 0x001fc600078e006a */
[----:B------:R-:W3:Y:S01]  /*bfd0*/  LDL.LU R106, [R1+0xdc] ;  /* 0x0000dc00016a7983 */ /* 0x000ee20000300800 */
[----:B----4-:R-:W-:-:S04]  /*bfe0*/  LOP3.LUT R7, R7, R6, RZ, 0x3c, !PT ;  /* 0x0000000607077212 */ /* 0x010fc800078e3cff */
[----:B------:R-:W-:-:S04]  /*bff0*/  LOP3.LUT R6, R7, R6, RZ, 0x3c, !PT ;  /* 0x0000000607067212 */ /* 0x000fc800078e3cff */
[----:B------:R-:W-:Y:S01]  /*c000*/  LOP3.LUT R7, R7, R6, RZ, 0x3c, !PT ;  /* 0x0000000607077212 */ /* 0x000fe200078e3cff */
[----:B------:R0:W-:Y:S04]  /*c010*/  STL [R1+0x3c], R17 ;  /* 0x00003c1101007387 */ /* 0x0001e80000100800 */
[----:B------:R-:W-:-:S05]  /*c020*/  IMAD.WIDE R6, R122, 0x2, R6 ;  /* 0x000000027a067825 */ /* 0x000fca00078e0206 */
[----:B------:R1:W-:Y:S01]  /*c030*/  STL [R1+0x188], R6 ;  /* 0x0001880601007387 */ /* 0x0003e20000100800 */
[----:B0-----:R-:W-:-:S03]  /*c040*/  IMAD.MOV.U32 R17, RZ, RZ, R5 ;  /* 0x000000ffff117224 */ /* 0x001fc600078e0005 */
[----:B------:R0:W-:Y:S04]  /*c050*/  STL [R1+0xd4], R7 ;  /* 0x0000d40701007387 */ /* 0x0001e80000100800 */
[----:B------:R-:W4:Y:S01]  /*c060*/  LDL.LU R5, [R1+0x35c] ;  /* 0x00035c0001057983 */ /* 0x000f220000300800 */
[----:B-1----:R-:W-:Y:S02]  /*c070*/  IMAD.MOV.U32 R6, RZ, RZ, R104 ;  /* 0x000000ffff067224 */ /* 0x002fe400078e0068 */
[----:B0-----:R-:W-:-:S04]  /*c080*/  IMAD.MOV.U32 R7, RZ, RZ, R9 ;  /* 0x000000ffff077224 */ /* 0x001fc800078e0009 */
[----:B------:R-:W-:-:S04]  /*c090*/  IMAD.WIDE R6, R122, 0x2, R6 ;  /* 0x000000027a067825 */ /* 0x000fc800078e0206 */
[----:B------:R-:W-:Y:S02]  /*c0a0*/  IMAD.MOV.U32 R107, RZ, RZ, R21 ;  /* 0x000000ffff6b7224 */ /* 0x000fe400078e0015 */
[----:B------:R-:W-:Y:S02]  /*c0b0*/  IMAD.MOV.U32 R21, RZ, RZ, R23 ;  /* 0x000000ffff157224 */ /* 0x000fe400078e0017 */
[----:B------:R-:W-:Y:S02]  /*c0c0*/  IMAD.MOV.U32 R20, RZ, RZ, R22 ;  /* 0x000000ffff147224 */ /* 0x000fe400078e0016 */
[----:B------:R-:W-:Y:S02]  /*c0d0*/  IMAD.MOV.U32 R23, RZ, RZ, R19 ;  /* 0x000000ffff177224 */ /* 0x000fe400078e0013 */
[----:B------:R-:W-:Y:S02]  /*c0e0*/  IMAD.MOV.U32 R22, RZ, RZ, R18 ;  /* 0x000000ffff167224 */ /* 0x000fe400078e0012 */
[----:B------:R-:W-:-:S02]  /*c0f0*/  IMAD.MOV.U32 R19, RZ, RZ, R15 ;  /* 0x000000ffff137224 */ /* 0x000fc400078e000f */
[----:B------:R-:W-:Y:S02]  /*c100*/  IMAD.MOV.U32 R18, RZ, RZ, R14 ;  /* 0x000000ffff127224 */ /* 0x000fe400078e000e */
[----:B------:R-:W-:Y:S01]  /*c110*/  IMAD.MOV.U32 R104, RZ, RZ, R21 ;  /* 0x000000ffff687224 */ /* 0x000fe200078e0015 */
[----:B------:R-:W-:Y:S01]  /*c120*/  HMMA.16816.F32.BF16 R52, R32, R10, R52 ;  /* 0x0000000a2034723c */ /* 0x000fe20000041834 */
[----:B------:R-:W-:Y:S01]  /*c130*/  IMAD.MOV.U32 R21, RZ, RZ, R44 ;  /* 0x000000ffff157224 */ /* 0x000fe200078e002c */
[----:B------:R-:W0:Y:S01]  /*c140*/  LDSM.16.MT88.4 R12, [R121+0x17000] ;  /* 0x01700000790c783b */ /* 0x000e220000004200 */
[----:B------:R-:W-:Y:S02]  /*c150*/  IMAD.MOV.U32 R44, RZ, RZ, R45 ;  /* 0x000000ffff2c7224 */ /* 0x000fe400078e002d */
[----:B--2---:R-:W-:Y:S02]  /*c160*/  IMAD.MOV.U32 R16, RZ, RZ, R125 ;  /* 0x000000ffff107224 */ /* 0x004fe400078e007d */
[----:B------:R-:W2:Y:S02]  /*c170*/  LDL.LU R125, [R1+0x358] ;  /* 0x00035800017d7983 */ /* 0x000ea40000300800 */
[----:B------:R-:W-:-:S02]  /*c180*/  IMAD.WIDE R16, R122, 0x2, R16 ;  /* 0x000000027a107825 */ /* 0x000fc400078e0210 */
[----:B------:R-:W-:Y:S04]  /*c190*/  STL [R1+0xd8], R6 ;  /* 0x0000d80601007387 */ /* 0x000fe80000100800 */
[----:B------:R1:W-:Y:S01]  /*c1a0*/  STL [R1+0x40], R7 ;  /* 0x0000400701007387 */ /* 0x0003e20000100800 */
[----:B-----5:R-:W-:Y:S02]  /*c1b0*/  IMAD.MOV.U32 R9, RZ, RZ, R105 ;  /* 0x000000ffff097224 */ /* 0x020fe400078e0069 */
[----:B---3--:R-:W-:-:S04]  /*c1c0*/  IMAD.MOV.U32 R8, RZ, RZ, R106 ;  /* 0x000000ffff087224 */ /* 0x008fc800078e006a */
[----:B------:R-:W-:-:S05]  /*c1d0*/  IMAD.WIDE R8, R122, 0x2, R8 ;  /* 0x000000027a087825 */ /* 0x000fca00078e0208 */
[----:B------:R-:W-:Y:S01]  /*c1e0*/  STL [R1+0xdc], R8 ;  /* 0x0000dc0801007387 */ /* 0x000fe20000100800 */
[----:B------:R-:W-:-:S03]  /*c1f0*/  IMAD.MOV.U32 R106, RZ, RZ, R20 ;  /* 0x000000ffff6a7224 */ /* 0x000fc600078e0014 */
[----:B------:R-:W-:Y:S01]  /*c200*/  STL [R1+0x44], R9 ;  /* 0x0000440901007387 */ /* 0x000fe20000100800 */
[----:B-1----:R-:W-:Y:S02]  /*c210*/  IMAD.MOV.U32 R7, RZ, RZ, R22 ;  /* 0x000000ffff077224 */ /* 0x002fe400078e0016 */
[----:B------:R-:W-:Y:S01]  /*c220*/  IMAD.MOV.U32 R20, RZ, RZ, R23 ;  /* 0x000000ffff147224 */ /* 0x000fe200078e0017 */
[----:B------:R-:W-:Y:S01]  /*c230*/  STL [R1+0x18c], R16 ;  /* 0x00018c1001007387 */ /* 0x000fe20000100800 */
[----:B------:R-:W-:Y:S02]  /*c240*/  IMAD.MOV.U32 R23, RZ, RZ, R18 ;  /* 0x000000ffff177224 */ /* 0x000fe400078e0012 */
[----:B------:R-:W-:Y:S01]  /*c250*/  IMAD.MOV.U32 R22, RZ, RZ, R19 ;  /* 0x000000ffff167224 */ /* 0x000fe200078e0013 */
[----:B------:R4:W-:Y:S01]  /*c260*/  STL [R1+0xe0], R17 ;  /* 0x0000e01101007387 */ /* 0x0009e20000100800 */
[----:B------:R-:W-:-:S03]  /*c270*/  IMAD.MOV.U32 R18, RZ, RZ, R4 ;  /* 0x000000ffff127224 */ /* 0x000fc600078e0004 */
[----:B------:R-:W3:Y:S04]  /*c280*/  LDL.LU R45, [R1+0x110] ;  /* 0x00011000012d7983 */ /* 0x000ee80000300800 */
[----:B------:R-:W5:Y:S04]  /*c290*/  LDL.LU R19, [R1+0xf0] ;  /* 0x0000f00001137983 */ /* 0x000f680000300800 */
[----:B------:R-:W3:Y:S04]  /*c2a0*/  LDL.LU R4, [R1+0x354] ;  /* 0x0003540001047983 */ /* 0x000ee80000300800 */
[----:B------:R-:W5:Y:S01]  /*c2b0*/  LDL.LU R105, [R1+0xec] ;  /* 0x0000ec0001697983 */ /* 0x000f620000300800 */
[----:B----4-:R-:W-:-:S03]  /*c2c0*/  IMAD.MOV.U32 R17, RZ, RZ, R5 ;  /* 0x000000ffff117224 */ /* 0x010fc600078e0005 */
[----:B------:R-:W4:Y:S01]  /*c2d0*/  LDL.LU R5, [R1+0x350] ;  /* 0x0003500001057983 */ /* 0x000f220000300800 */
[----:B------:R-:W-:-:S04]  /*c2e0*/  IMAD.MOV.U32 R6, RZ, RZ, R104 ;  /* 0x000000ffff067224 */ /* 0x000fc800078e0068 */
[----:B------:R-:W-:-:S04]  /*c2f0*/  IMAD.WIDE R6, R122, 0x2, R6 ;  /* 0x000000027a067825 */ /* 0x000fc800078e0206 */
[----:B--2---:R-:W-:Y:S02]  /*c300*/  IMAD.MOV.U32 R16, RZ, RZ, R125 ;  /* 0x000000ffff107224 */ /* 0x004fe400078e007d */
[----:B------:R-:W2:Y:S02]  /*c310*/  LDL.LU R125, [R1+0x34c] ;  /* 0x00034c00017d7983 */ /* 0x000ea40000300800 */
[----:B------:R-:W-:-:S04]  /*c320*/  IMAD.WIDE R16, R122, 0x2, R16 ;  /* 0x000000027a107825 */ /* 0x000fc800078e0210 */
[----:B---3--:R-:W-:Y:S02]  /*c330*/  IMAD.MOV.U32 R8, RZ, RZ, R4 ;  /* 0x000000ffff087224 */ /* 0x008fe400078e0004 */
[----:B------:R-:W3:Y:S01]  /*c340*/  LDL.LU R4, [R1+0x348] ;  /* 0x0003480001047983 */ /* 0x000ee20000300800 */
[----:B-----5:R-:W-:-:S03]  /*c350*/  IMAD.MOV.U32 R9, RZ, RZ, R105 ;  /* 0x000000ffff097224 */ /* 0x020fc600078e0069 */
[----:B------:R-:W-:Y:S01]  /*c360*/  STL [R1+0xe4], R16 ;  /* 0x0000e41001007387 */ /* 0x000fe20000100800 */
[----:B------:R-:W-:-:S03]  /*c370*/  IMAD.WIDE R8, R122, 0x2, R8 ;  /* 0x000000027a087825 */ /* 0x000fc600078e0208 */
[----:B------:R-:W-:Y:S04]  /*c380*/  STL [R1+0x48], R17 ;  /* 0x0000481101007387 */ /* 0x000fe80000100800 */
[----:B------:R-:W-:Y:S04]  /*c390*/  STL [R1+0x190], R6 ;  /* 0x0001900601007387 */ /* 0x000fe80000100800 */
[----:B------:R-:W-:Y:S04]  /*c3a0*/  STL [R1+0xe8], R7 ;  /* 0x0000e80701007387 */ /* 0x000fe80000100800 */
[----:B------:R-:W-:Y:S04]  /*c3b0*/  STL [R1+0x194], R8 ;  /* 0x0001940801007387 */ /* 0x000fe80000100800 */
[----:B------:R4:W-:Y:S04]  /*c3c0*/  STL [R1+0xec], R9 ;  /* 0x0000ec0901007387 */ /* 0x0009e80000100800 */
[----:B------:R-:W5:Y:S01]  /*c3d0*/  LDL.LU R104, [R1+0x54] ;  /* 0x0000540001687983 */ /* 0x000f620000300800 */
[----:B----4-:R-:W-:-:S03]  /*c3e0*/  IMAD.MOV.U32 R9, RZ, RZ, R5 ;  /* 0x000000ffff097224 */ /* 0x010fc600078e0005 */
[----:B------:R-:W4:Y:S01]  /*c3f0*/  LDL.LU R5, [R1+0x344] ;  /* 0x0003440001057983 */ /* 0x000f220000300800 */
[C---:B------:R-:W-:Y:S01]  /*c400*/  HMMA.16816.F32.BF16 R56, R32.reuse, R50, R56 ;  /* 0x000000322038723c */ /* 0x040fe20000041838 */
[----:B------:R-:W-:Y:S02]  /*c410*/  IMAD.MOV.U32 R6, RZ, RZ, R19 ;  /* 0x000000ffff067224 */ /* 0x000fe400078e0013 */
[----:B------:R-:W-:Y:S02]  /*c420*/  IMAD.MOV.U32 R7, RZ, RZ, R18 ;  /* 0x000000ffff077224 */ /* 0x000fe400078e0012 */
[----:B------:R-:W-:Y:S01]  /*c430*/  IMAD.MOV.U32 R105, RZ, RZ, R20 ;  /* 0x000000ffff697224 */ /* 0x000fe200078e0014 */
[----:B------:R-:W1:Y:S02]  /*c440*/  LDSM.16.MT88.4 R16, [R121+0x17080] ;  /* 0x017080007910783b */ /* 0x000e640000004200 */
[----:B------:R-:W-:Y:S01]  /*c450*/  HMMA.16816.F32.BF16 R40, R32, R30, R40 ;  /* 0x0000001e2028723c */ /* 0x000fe20000041828 */
[----:B------:R-:W-:-:S07]  /*c460*/  IMAD.WIDE R6, R122, 0x2, R6 ;  /* 0x000000027a067825 */ /* 0x000fce00078e0206 */
[----:B------:R-:W-:Y:S07]  /*c470*/  HMMA.16816.F32.BF16 R36, R32, R46, R36 ;  /* 0x0000002e2024723c */ /* 0x000fee0000041824 */
[----:B------:R-:W-:Y:S02]  /*c480*/  IMAD.MOV.U32 R35, RZ, RZ, R107 ;  /* 0x000000ffff237224 */ /* 0x000fe400078e006b */
[----:B------:R-:W-:Y:S02]  /*c490*/  IMAD.MOV.U32 R107, RZ, RZ, R21 ;  /* 0x000000ffff6b7224 */ /* 0x000fe400078e0015 */
[----:B--2---:R-:W-:-:S02]  /*c4a0*/  IMAD.MOV.U32 R8, RZ, RZ, R125 ;  /* 0x000000ffff087224 */ /* 0x004fc400078e007d */
[----:B------:R-:W2:Y:S02]  /*c4b0*/  LDL.LU R125, [R1+0x340] ;  /* 0x00034000017d7983 */ /* 0x000ea40000300800 */
[----:B------:R-:W-:-:S04]  /*c4c0*/  IMAD.WIDE R20, R122, 0x2, R8 ;  /* 0x000000027a147825 */ /* 0x000fc800078e0208 */
[----:B------:R-:W-:Y:S02]  /*c4d0*/  IMAD.MOV.U32 R8, RZ, RZ, R106 ;  /* 0x000000ffff087224 */ /* 0x000fe400078e006a */
[----:B------:R-:W-:Y:S01]  /*c4e0*/  IMAD.MOV.U32 R9, RZ, RZ, R35 ;  /* 0x000000ffff097224 */ /* 0x000fe200078e0023 */
[----:B------:R3:W-:Y:S03]  /*c4f0*/  STL [R1+0xf0], R6 ;  /* 0x0000f00601007387 */ /* 0x0007e60000100800 */
[----:B------:R-:W-:Y:S01]  /*c500*/  IMAD.WIDE R8, R122, 0x2, R8 ;  /* 0x000000027a087825 */ /* 0x000fe200078e0208 */
[----:B------:R-:W-:Y:S04]  /*c510*/  STL [R1+0x4c], R7 ;  /* 0x00004c0701007387 */ /* 0x000fe80000100800 */
[----:B------:R-:W-:Y:S01]  /*c520*/  STL [R1+0xf4], R20 ;  /* 0x0000f41401007387 */ /* 0x000fe20000100800 */
[----:B------:R-:W-:-:S03]  /*c530*/  IMAD.MOV.U32 R106, RZ, RZ, R22 ;  /* 0x000000ffff6a7224 */ /* 0x000fc600078e0016 */
[----:B------:R-:W-:Y:S04]  /*c540*/  STL [R1+0x50], R21 ;  /* 0x0000501501007387 */ /* 0x000fe80000100800 */
[----:B------:R-:W-:Y:S04]  /*c550*/  STL [R1+0x1f4], R8 ;  /* 0x0001f40801007387 */ /* 0x000fe80000100800 */
[----:B------:R4:W-:Y:S04]  /*c560*/  STL [R1+0x198], R9 ;  /* 0x0001980901007387 */ /* 0x0009e80000100800 */
[----:B------:R-:W2:Y:S01]  /*c570*/  LDL.LU R22, [R1+0x108] ;  /* 0x0001080001167983 */ /* 0x000ea20000300800 */
[----:B---3--:R-:W-:-:S03]  /*c580*/  IMAD.MOV.U32 R6, RZ, RZ, R4 ;  /* 0x000000ffff067224 */ /* 0x008fc600078e0004 */
[----:B------:R-:W3:Y:S01]  /*c590*/  LDL.LU R4, [R1+0x33c] ;  /* 0x00033c0001047983 */ /* 0x000ee20000300800 */
[----:B----4-:R-:W-:-:S03]  /*c5a0*/  IMAD.MOV.U32 R9, RZ, RZ, R5 ;  /* 0x000000ffff097224 */ /* 0x010fc600078e0005 */
[----:B------:R-:W4:Y:S01]  /*c5b0*/  LDL.LU R5, [R1+0x338] ;  /* 0x0003380001057983 */ /* 0x000f220000300800 */
[----:B-----5:R-:W-:Y:S02]  /*c5c0*/  IMAD.MOV.U32 R7, RZ, RZ, R104 ;  /* 0x000000ffff077224 */ /* 0x020fe400078e0068 */
[----:B------:R-:W-:Y:S02]  /*c5d0*/  IMAD.MOV.U32 R20, RZ, RZ, R29 ;  /* 0x000000ffff147224 */ /* 0x000fe400078e001d */
[----:B------:R-:W-:Y:S02]  /*c5e0*/  IMAD.MOV.U32 R21, RZ, RZ, R105 ;  /* 0x000000ffff157224 */ /* 0x000fe400078e0069 */
[----:B------:R-:W-:-:S04]  /*c5f0*/  IMAD.WIDE R6, R122, 0x2, R6 ;  /* 0x000000027a067825 */ /* 0x000fc800078e0206 */
[----:B------:R-:W-:-:S04]  /*c600*/  IMAD.WIDE R20, R122, 0x2, R20 ;  /* 0x000000027a147825 */ /* 0x000fc800078e0214 */
[----:B------:R-:W-:Y:S01]  /*c610*/  IMAD.MOV.U32 R29, RZ, RZ, R45 ;  /* 0x000000ffff1d7224 */ /* 0x000fe200078e002d */
[C---:B0-----:R-:W-:Y:S08]  /*c620*/  HMMA.16816.F32.BF16 R60, R12.reuse, R10, R60 ;  /* 0x0000000a0c3c723c */ /* 0x041ff0000004183c */
[C---:B------:R-:W-:Y:S08]  /*c630*/  HMMA.16816.F32.BF16 R64, R12.reuse, R50, R64 ;  /* 0x000000320c40723c */ /* 0x040ff00000041840 */
[C---:B------:R-:W-:Y:S08]  /*c640*/  HMMA.16816.F32.BF16 R72, R12.reuse, R30, R72 ;  /* 0x0000001e0c48723c */ /* 0x040ff00000041848 */
[----:B------:R-:W-:Y:S07]  /*c650*/  HMMA.16816.F32.BF16 R88, R12, R46, R88 ;  /* 0x0000002e0c58723c */ /* 0x000fee0000041858 */
[----:B------:R-:W-:-:S02]  /*c660*/  IMAD.MOV.U32 R12, RZ, RZ, R28 ;  /* 0x000000ffff0c7224 */ /* 0x000fc400078e001c */
[----:B------:R-:W-:-:S04]  /*c670*/  IMAD.MOV.U32 R13, RZ, RZ, R23 ;  /* 0x000000ffff0d7224 */ /* 0x000fc800078e0017 */
[----:B------:R-:W-:-:S04]  /*c680*/  IMAD.WIDE R12, R122, 0x2, R12 ;  /* 0x000000027a0c7825 */ /* 0x000fc800078e020c */
[----:B--2---:R-:W-:Y:S02]  /*c690*/  IMAD.MOV.U32 R8, RZ, RZ, R125 ;  /* 0x000000ffff087224 */ /* 0x004fe400078e007d */
[----:B------:R-:W2:Y:S02]  /*c6a0*/  LDL.LU R125, [R1+0x334] ;  /* 0x00033400017d7983 */ /* 0x000ea40000300800 */
[----:B------:R-:W-:Y:S02]  /*c6b0*/  IMAD.WIDE R8, R122, 0x2, R8 ;  /* 0x000000027a087825 */ /* 0x000fe400078e0208 */
[----:B------:R-:W-:Y:S04]  /*c6c0*/  STL [R1+0xf8], R6 ;  /* 0x0000f80601007387 */ /* 0x000fe80000100800 */
[----:B------:R-:W-:Y:S04]  /*c6d0*/  STL [R1+0x54], R7 ;  /* 0x0000540701007387 */ /* 0x000fe80000100800 */
[----:B------:R-:W-:Y:S04]  /*c6e0*/  STL [R1+0xfc], R20 ;  /* 0x0000fc1401007387 */ /* 0x000fe80000100800 */
[----:B------:R-:W-:Y:S04]  /*c6f0*/  STL [R1+0x58], R21 ;  /* 0x0000581501007387 */ /* 0x000fe80000100800 */
[----:B------:R3:W-:Y:S04]  /*c700*/  STL [R1+0x19c], R8 ;  /* 0x00019c0801007387 */ /* 0x0007e80000100800 */
[----:B------:R0:W-:Y:S04]  /*c710*/  STL [R1+0x100], R9 ;  /* 0x0001000901007387 */ /* 0x0001e80000100800 */
[----:B------:R-:W5:Y:S01]  /*c720*/  LDL.LU R45, [R1+0x1ac] ;  /* 0x0001ac00012d7983 */ /* 0x000f620000300800 */
[----:B---3--:R-:W-:-:S03]  /*c730*/  IMAD.MOV.U32 R8, RZ, RZ, R4 ;  /* 0x000000ffff087224 */ /* 0x008fc600078e0004 */
[----:B------:R-:W3:Y:S01]  /*c740*/  LDL.LU R4, [R1+0x330] ;  /* 0x0003300001047983 */ /* 0x000ee20000300800 */
[----:B------:R-:W-:Y:S02]  /*c750*/  IMAD.MOV.U32 R6, RZ, RZ, R107 ;  /* 0x000000ffff067224 */ /* 0x000fe400078e006b */
[----:B------:R-:W-:Y:S02]  /*c760*/  IMAD.MOV.U32 R7, RZ, RZ, R106 ;  /* 0x000000ffff077224 */ /* 0x000fe400078e006a */
[----:B0-----:R-:W-:Y:S02]  /*c770*/  IMAD.MOV.U32 R9, RZ, RZ, R22 ;  /* 0x000000ffff097224 */ /* 0x001fe400078e0016 */
[----:B------:R-:W-:-:S04]  /*c780*/  IMAD.WIDE R6, R122, 0x2, R6 ;  /* 0x000000027a067825 */ /* 0x000fc800078e0206 */
[----:B------:R-:W-:Y:S01]  /*c790*/  IMAD.WIDE R8, R122, 0x2, R8 ;  /* 0x000000027a087825 */ /* 0x000fe200078e0208 */
[----:B------:R-:W-:Y:S04]  /*c7a0*/  STL [R1+0x104], R6 ;  /* 0x0001040601007387 */ /* 0x000fe80000100800 */
[----:B------:R4:W-:Y:S04]  /*c7b0*/  STL [R1+0x5c], R7 ;  /* 0x00005c0701007387 */ /* 0x0009e80000100800 */
[----:B------:R0:W-:Y:S04]  /*c7c0*/  STL [R1+0x1a0], R8 ;  /* 0x0001a00801007387 */ /* 0x0001e80000100800 */
[----:B------:R0:W-:Y:S04]  /*c7d0*/  STL [R1+0x108], R9 ;  /* 0x0001080901007387 */ /* 0x0001e80000100800 */
[----:B------:R2:W-:Y:S04]  /*c7e0*/  STL [R1+0x1f8], R12 ;  /* 0x0001f80c01007387 */ /* 0x0005e80000100800 */
[----:B------:R-:W-:Y:S01]  /*c7f0*/  STL [R1+0x1a4], R13 ;  /* 0x0001a40d01007387 */ /* 0x000fe20000100800 */
[----:B----4-:R-:W-:-:S03]  /*c800*/  IMAD.MOV.U32 R7, RZ, RZ, R5 ;  /* 0x000000ffff077224 */ /* 0x010fc600078e0005 */
[----:B------:R-:W4:Y:S01]  /*c810*/  LDL.LU R5, [R1+0x32c] ;  /* 0x00032c0001057983 */ /* 0x000f220000300800 */
[----:B0-----:R-:W-:Y:S01]  /*c820*/  IMAD.MOV.U32 R8, RZ, RZ, R44 ;  /* 0x000000ffff087224 */ /* 0x001fe200078e002c */
[----:B-1----:R-:W-:Y:S01]  /*c830*/  HMMA.16816.F32.BF16 R84, R16, R10, R84 ;  /* 0x0000000a1054723c */ /* 0x002fe20000041854 */
[----:B------:R-:W-:-:S04]  /*c840*/  IMAD.MOV.U32 R9, RZ, RZ, R29 ;  /* 0x000000ffff097224 */ /* 0x000fc800078e001d */
[----:B------:R-:W-:-:S04]  /*c850*/  IMAD.WIDE R8, R122, 0x2, R8 ;  /* 0x000000027a087825 */ /* 0x000fc800078e0208 */
[----:B--2---:R-:W-:Y:S02]  /*c860*/  IMAD.MOV.U32 R6, RZ, RZ, R125 ;  /* 0x000000ffff067224 */ /* 0x004fe400078e007d */
[----:B------:R-:W2:Y:S02]  /*c870*/  LDL.LU R125, [R1+0x328] ;  /* 0x00032800017d7983 */ /* 0x000ea40000300800 */
[----:B------:R-:W-:-:S04]  /*c880*/  IMAD.WIDE R6, R122, 0x2, R6 ;  /* 0x000000027a067825 */ /* 0x000fc800078e0206 */
[----:B-----5:R-:W-:Y:S02]  /*c890*/  IMAD.MOV.U32 R11, RZ, RZ, R45 ;  /* 0x000000ffff0b7224 */ /* 0x020fe400078e002d */
[----:B---3--:R-:W-:Y:S02]  /*c8a0*/  IMAD.MOV.U32 R10, RZ, RZ, R4 ;  /* 0x000000ffff0a7224 */ /* 0x008fe400078e0004 */
[----:B------:R-:W3:Y:S02]  /*c8b0*/  LDL.LU R4, [R1+0x324] ;  /* 0x0003240001047983 */ /* 0x000ee40000300800 */
[----:B------:R-:W-:Y:S02]  /*c8c0*/  IMAD.WIDE R10, R122, 0x2, R10 ;  /* 0x000000027a0a7825 */ /* 0x000fe400078e020a */
[----:B------:R-:W-:Y:S04]  /*c8d0*/  STL [R1+0x10c], R6 ;  /* 0x00010c0601007387 */ /* 0x000fe80000100800 */
[----:B------:R-:W-:Y:S04]  /*c8e0*/  STL [R1+0x60], R7 ;  /* 0x0000600701007387 */ /* 0x000fe80000100800 */
[----:B------:R-:W-:Y:S04]  /*c8f0*/  STL [R1+0x1a8], R8 ;  /* 0x0001a80801007387 */ /* 0x000fe80000100800 */
[----:B------:R4:W-:Y:S04]  /*c900*/  STL [R1+0x110], R9 ;  /* 0x0001100901007387 */ /* 0x0009e80000100800 */
[----:B------:R0:W-:Y:S04]  /*c910*/  STL [R1+0x1fc], R10 ;  /* 0x0001fc0a01007387 */ /* 0x0001e80000100800 */
[----:B------:R1:W-:Y:S04]  /*c920*/  STL [R1+0x1ac], R11 ;  /* 0x0001ac0b01007387 */ /* 0x0003e80000100800 */
[----:B------:R-:W5:Y:S01]  /*c930*/  LDL.LU R12, [R1] ;  /* 0x00000000010c7983 */ /* 0x000f620000300800 */
[----:B----4-:R-:W-:-:S03]  /*c940*/  IMAD.MOV.U32 R9, RZ, RZ, R5 ;  /* 0x000000ffff097224 */ /* 0x010fc600078e0005 */
[----:B------:R-:W3:Y:S01]  /*c950*/  LDL.LU R5, [R1+0x320] ;  /* 0x0003200001057983 */ /* 0x000ee20000300800 */
[----:B------:R-:W-:Y:S02]  /*c960*/  IMAD.MOV.U32 R6, RZ, RZ, R49 ;  /* 0x000000ffff067224 */ /* 0x000fe400078e0031 */
[----:B------:R-:W-:Y:S02]  /*c970*/  IMAD.MOV.U32 R7, RZ, RZ, R48 ;  /* 0x000000ffff077224 */ /* 0x000fe400078e0030 */
[----:B0-----:R-:W-:Y:S02]  /*c980*/  IMAD.MOV.U32 R10, RZ, RZ, R109 ;  /* 0x000000ffff0a7224 */ /* 0x001fe400078e006d */
[----:B------:R-:W-:-:S04]  /*c990*/  IMAD.WIDE R6, R122, 0x2, R6 ;  /* 0x000000027a067825 */ /* 0x000fc800078e0206 */
[----:B-1----:R-:W-:Y:S01]  /*c9a0*/  IMAD.MOV.U32 R11, RZ, RZ, R108 ;  /* 0x000000ffff0b7224 */ /* 0x002fe200078e006c */
[----:B------:R0:W-:Y:S03]  /*c9b0*/  STL [R1+0x114], R6 ;  /* 0x0001140601007387 */ /* 0x0001e60000100800 */
[----:B------:R-:W-:Y:S01]  /*c9c0*/  IMAD.WIDE R10, R122, 0x2, R10 ;  /* 0x000000027a0a7825 */ /* 0x000fe200078e020a */
[----:B------:R1:W-:Y:S03]  /*c9d0*/  STL [R1+0x64], R7 ;  /* 0x0000640701007387 */ /* 0x0003e60000100800 */
[----:B0-----:R-:W-:Y:S02]  /*c9e0*/  IMAD.MOV.U32 R6, RZ, RZ, R113 ;  /* 0x000000ffff067224 */ /* 0x001fe400078e0071 */
[----:B-1----:R-:W-:-:S04]  /*c9f0*/  IMAD.MOV.U32 R7, RZ, RZ, R112 ;  /* 0x000000ffff077224 */ /* 0x002fc800078e0070 */
[----:B------:R-:W-:-:S04]  /*ca00*/  IMAD.WIDE R6, R122, 0x2, R6 ;  /* 0x000000027a067825 */ /* 0x000fc800078e0206 */
[----:B------:R-:W-:Y:S01]  /*ca10*/  IMAD.MOV.U32 R13, RZ, RZ, c[0x0][0x188] ;  /* 0x00006200ff0d7624 */ /* 0x000fe200078e00ff */
[----:B------:R-:W-:Y:S01]  /*ca20*/  HMMA.16816.F32.BF16 R80, R16, R50, R80 ;  /* 0x000000321050723c */ /* 0x000fe20000041850 */
[----:B------:R-:W-:Y:S02]  /*ca30*/  UIADD3 UR4, UR4, -0x80, URZ ;  /* 0xffffff8004047890 */ /* 0x000fe4000fffe03f */
[----:B------:R-:W-:-:S05]  /*ca40*/  IMAD.SHL.U32 R13, R13, 0x80, RZ ;  /* 0x000000800d0d7824 */ /* 0x000fca00078e00ff */
[C---:B------:R-:W-:Y:S08]  /*ca50*/  HMMA.16816.F32.BF16 R76, R16.reuse, R30, R76 ;  /* 0x0000001e104c723c */ /* 0x040ff0000004184c */
[----:B------:R-:W-:Y:S01]  /*ca60*/  HMMA.16816.F32.BF16 R68, R16, R46, R68 ;  /* 0x0000002e1044723c */ /* 0x000fe20000041844 */
[----:B--2---:R-:W-:-:S04]  /*ca70*/  IMAD.MOV.U32 R8, RZ, RZ, R125 ;  /* 0x000000ffff087224 */ /* 0x004fc800078e007d */
[----:B------:R-:W-:-:S05]  /*ca80*/  IMAD.WIDE R8, R122, 0x2, R8 ;  /* 0x000000027a087825 */ /* 0x000fca00078e0208 */
[----:B------:R0:W-:Y:S04]  /*ca90*/  STL [R1+0x1b0], R8 ;  /* 0x0001b00801007387 */ /* 0x0001e80000100800 */
[----:B------:R1:W-:Y:S04]  /*caa0*/  STL [R1+0x118], R9 ;  /* 0x0001180901007387 */ /* 0x0003e80000100800 */
[----:B------:R2:W-:Y:S04]  /*cab0*/  STL [R1+0x200], R10 ;  /* 0x0002000a01007387 */ /* 0x0005e80000100800 */
[----:B------:R4:W-:Y:S01]  /*cac0*/  STL [R1+0x1b4], R11 ;  /* 0x0001b40b01007387 */ /* 0x0009e20000100800 */
[----:B0-----:R-:W-:-:S02]  /*cad0*/  IMAD.MOV.U32 R8, RZ, RZ, R115 ;  /* 0x000000ffff087224 */ /* 0x001fc400078e0073 */
[----:B-1----:R-:W-:Y:S02]  /*cae0*/  IMAD.MOV.U32 R9, RZ, RZ, R114 ;  /* 0x000000ffff097224 */ /* 0x002fe400078e0072 */
[----:B--2---:R-:W-:Y:S02]  /*caf0*/  IMAD.MOV.U32 R10, RZ, RZ, R111 ;  /* 0x000000ffff0a7224 */ /* 0x004fe400078e006f */
[----:B----4-:R-:W-:-:S04]  /*cb00*/  IMAD.MOV.U32 R11, RZ, RZ, R110 ;  /* 0x000000ffff0b7224 */ /* 0x010fc800078e006e */
[----:B------:R-:W-:-:S04]  /*cb10*/  IMAD.WIDE R10, R122, 0x2, R10 ;  /* 0x000000027a0a7825 */ /* 0x000fc800078e020a */
[----:B------:R-:W-:Y:S01]  /*cb20*/  IMAD.WIDE R8, R122, 0x2, R8 ;  /* 0x000000027a087825 */ /* 0x000fe200078e0208 */
[----:B------:R-:W-:Y:S04]  /*cb30*/  STL [R1+0x11c], R10 ;  /* 0x00011c0a01007387 */ /* 0x000fe80000100800 */
[----:B------:R-:W-:Y:S04]  /*cb40*/  STL [R1+0x68], R11 ;  /* 0x0000680b01007387 */ /* 0x000fe80000100800 */
[----:B------:R0:W-:Y:S04]  /*cb50*/  STL [R1+0x1b8], R6 ;  /* 0x0001b80601007387 */ /* 0x0001e80000100800 */
[----:B------:R1:W-:Y:S04]  /*cb60*/  STL [R1+0x120], R7 ;  /* 0x0001200701007387 */ /* 0x0003e80000100800 */
[----:B------:R2:W-:Y:S01]  /*cb70*/  STL [R1+0x1bc], R8 ;  /* 0x0001bc0801007387 */ /* 0x0005e20000100800 */
[----:B0-----:R-:W-:-:S03]  /*cb80*/  IMAD.MOV.U32 R6, RZ, RZ, R117 ;  /* 0x000000ffff067224 */ /* 0x001fc600078e0075 */
[----:B------:R0:W-:Y:S01]  /*cb90*/  STL [R1+0x124], R9 ;  /* 0x0001240901007387 */ /* 0x0001e20000100800 */
[----:B-1----:R-:W-:-:S03]  /*cba0*/  IMAD.MOV.U32 R7, RZ, RZ, R116 ;  /* 0x000000ffff077224 */ /* 0x002fc600078e0074 */
[----:B------:R-:W1:Y:S01]  /*cbb0*/  S2R R125, SR_TID.X ;  /* 0x00000000007d7919 */ /* 0x000e620000002100 */
[----:B------:R-:W-:-:S04]  /*cbc0*/  IMAD.WIDE R6, R122, 0x2, R6 ;  /* 0x000000027a067825 */ /* 0x000fc800078e0206 */
[----:B--2---:R-:W-:Y:S02]  /*cbd0*/  IMAD.MOV.U32 R8, RZ, RZ, R119 ;  /* 0x000000ffff087224 */ /* 0x004fe400078e0077 */
[----:B0-----:R-:W-:-:S04]  /*cbe0*/  IMAD.MOV.U32 R9, RZ, RZ, R118 ;  /* 0x000000ffff097224 */ /* 0x001fc800078e0076 */
[----:B------:R-:W-:Y:S01]  /*cbf0*/  IMAD.WIDE R8, R122, 0x2, R8 ;  /* 0x000000027a087825 */ /* 0x000fe200078e0208 */
[----:B-----5:R-:W-:-:S05]  /*cc00*/  IADD3 R12, R12, -0x1, RZ ;  /* 0xffffffff0c0c7810 */ /* 0x020fca0007ffe0ff */
[----:B------:R0:W-:Y:S04]  /*cc10*/  STL [R1], R12 ;  /* 0x0000000c01007387 */ /* 0x0001e80000100800 */
[----:B------:R0:W-:Y:S04]  /*cc20*/  STL [R1+0x1c0], R6 ;  /* 0x0001c00601007387 */ /* 0x0001e80000100800 */
[----:B------:R0:W-:Y:S04]  /*cc30*/  STL [R1+0x128], R7 ;  /* 0x0001280701007387 */ /* 0x0001e80000100800 */
[----:B------:R0:W-:Y:S04]  /*cc40*/  STL [R1+0x1c4], R8 ;  /* 0x0001c40801007387 */ /* 0x0001e80000100800 */
[----:B------:R0:W-:Y:S01]  /*cc50*/  STL [R1+0x12c], R9 ;  /* 0x00012c0901007387 */ /* 0x0001e20000100800 */
[----:B------:R-:W-:-:S02]  /*cc60*/  ISETP.NE.U32.AND P0, PT, R12, RZ, PT ;  /* 0x000000ff0c00720c */ /* 0x000fc40003f05070 */
[----:B-1----:R-:W-:Y:S01]  /*cc70*/  SHF.R.U32.HI R125, RZ, 0x7, R125 ;  /* 0x00000007ff7d7819 */ /* 0x002fe2000001167d */
[----:B---3--:R-:W-:-:S03]  /*cc80*/  IMAD.WIDE R4, R13, 0x2, R4 ;  /* 0x000000020d047825 */ /* 0x008fc600078e0204 */
[----:B------:R-:W-:-:S07]  /*cc90*/  SGXT.U32 R125, R125, 0x2 ;  /* 0x000000027d7d781a */ /* 0x000fce0000000000 */
[----:B0-----:R-:W-:Y:S01]  /*cca0*/  @!P0 CALL.REL.NOINC `(.L_x_2) ;  /* 0x0000001000008944 */ /* 0x001fe20003c00000 */
[----:B------:R-:W-:Y:S05]  /*ccb0*/  BRA `(.L_x_3) ;  /* 0xffff949000007947 */ /* 0x000fea000383ffff */
.L_x_2:
[----:B------:R-:W-:Y:S02]  /*ccc0*/  F2FP.BF16.PACK_AB R2, R83, R87 ;  /* 0x000000575302723e */ /* 0x000fe400000010ff */
[----:B------:R-:W-:Y:S02]  /*ccd0*/  F2FP.BF16.PACK_AB R4, R59, R55 ;  /* 0x000000373b04723e */ /* 0x000fe400000010ff */
[----:B------:R-:W-:Y:S02]  /*cce0*/  F2FP.BF16.PACK_AB R6, R67, R63 ;  /* 0x0000003f4306723e */ /* 0x000fe400000010ff */
[----:B------:R-:W-:Y:S02]  /*ccf0*/  F2FP.BF16.PACK_AB R8, R95, R99 ;  /* 0x000000635f08723e */ /* 0x000fe400000010ff */
[----:B------:R-:W-:Y:S02]  /*cd00*/  F2FP.BF16.PACK_AB R10, R81, R85 ;  /* 0x00000055510a723e */ /* 0x000fe400000010ff */
[----:B------:R-:W-:-:S02]  /*cd10*/  F2FP.BF16.PACK_AB R12, R57, R53 ;  /* 0x00000035390c723e */ /* 0x000fc400000010ff */
        /* <DEDUP_REMOVED lines=26> */
.L_x_1:
[----:B0-----:R-:W2:Y:S04]  /*cec0*/  LDL.LU R0, [R1+0x28c] ;  /* 0x00028c0001007983 */ /* 0x001ea80000300800 */
[----:B------:R-:W3:Y:S04]  /*ced0*/  LDL.LU R28, [R1+0x288] ;  /* 0x00028800011c7983 */ /* 0x000ee80000300800 */
[----:B------:R-:W4:Y:S04]  /*cee0*/  LDL.LU R27, [R1+0x2e8] ;  /* 0x0002e800011b7983 */ /* 0x000f280000300800 */
[----:B------:R-:W5:Y:S04]  /*cef0*/  LDL.LU R26, [R1+0x204] ;  /* 0x00020400011a7983 */ /* 0x000f680000300800 */
[----:B------:R-:W5:Y:S04]  /*cf00*/  LDL.LU R24, [R1+0x284] ;  /* 0x0002840001187983 */ /* 0x000f680000300800 */
[----:B------:R-:W0:Y:S04]  /*cf10*/  S2R R22, SR_TID.X ;  /* 0x0000000000167919 */ /* 0x000e280000002100 */
[----:B------:R-:W5:Y:S04]  /*cf20*/  LDL.LU R29, [R1+0x280] ;  /* 0x00028000011d7983 */ /* 0x000f680000300800 */
[----:B------:R-:W5:Y:S01]  /*cf30*/  LDL.LU R25, [R1+0x27c] ;  /* 0x00027c0001197983 */ /* 0x000f620000300800 */
[C---:B0-----:R-:W-:Y:S01]  /*cf40*/  IMAD.SHL.U32 R19, R22.reuse, 0x4, RZ ;  /* 0x0000000416137824 */ /* 0x041fe200078e00ff */
[----:B------:R-:W-:Y:S01]  /*cf50*/  SHF.R.S32.HI R20, RZ, 0x4, R22 ;  /* 0x00000004ff147819 */ /* 0x000fe20000011416 */
[----:B------:R-:W-:-:S02]  /*cf60*/  IMAD.SHL.U32 R18, R22, 0x10, RZ ;  /* 0x0000001016127824 */ /* 0x000fc400078e00ff */
[----:B------:R-:W-:-:S03]  /*cf70*/  IMAD.SHL.U32 R21, R22, 0x8, RZ ;  /* 0x0000000816157824 */ /* 0x000fc600078e00ff */
[----:B------:R-:W-:-:S04]  /*cf80*/  LOP3.LUT R18, R18, 0x30, RZ, 0xc0, !PT ;  /* 0x0000003012127812 */ /* 0x000fc800078ec0ff */
[----:B------:R-:W-:Y:S01]  /*cf90*/  LOP3.LUT R23, R18, 0x780, R21, 0xf8, !PT ;  /* 0x0000078012177812 */ /* 0x000fe200078ef815 */
[----:B------:R-:W-:Y:S01]  /*cfa0*/  BAR.SYNC.DEFER_BLOCKING 0x0 ;  /* 0x0000000000007b1d */ /* 0x000fe20000010000 */
[----:B--2---:R-:W-:-:S04]  /*cfb0*/  LOP3.LUT R0, R0, 0x3840, RZ, 0xc0, !PT ;  /* 0x0000384000007812 */ /* 0x004fc800078ec0ff */
[----:B------:R-:W-:Y:S02]  /*cfc0*/  LOP3.LUT R19, R0, 0x38, R19, 0xf8, !PT ;  /* 0x0000003800137812 */ /* 0x000fe400078ef813 */
[----:B------:R-:W-:Y:S01]  /*cfd0*/  SGXT R0, R20, 0x1 ;  /* 0x000000011400781a */ /* 0x000fe20000000200 */
[C---:B---3--:R-:W-:Y:S01]  /*cfe0*/  IMAD R38, R28.reuse, c[0x0][0x194], RZ ;  /* 0x000065001c267a24 */ /* 0x048fe200078e02ff */
[----:B------:R-:W-:Y:S02]  /*cff0*/  ISETP.GE.AND P0, PT, R28, c[0x0][0x178], PT ;  /* 0x00005e001c007a0c */ /* 0x000fe40003f06270 */
[----:B------:R-:W-:Y:S01]  /*d000*/  LOP3.LUT R19, R19, 0x4040, R0, 0x78, !PT ;  /* 0x0000404013137812 */ /* 0x000fe200078e7800 */
[----:B------:R-:W2:Y:S01]  /*d010*/  LDL.LU R28, [R1+0x278] ;  /* 0x00027800011c7983 */ /* 0x000ea20000300800 */
[----:B------:R-:W-:Y:S02]  /*d020*/  LOP3.LUT R0, R22, 0x100, RZ, 0xc0, !PT ;  /* 0x0000010016007812 */ /* 0x000fe400078ec0ff */
[----:B----4-:R-:W-:-:S02]  /*d030*/  ISETP.LT.AND P5, PT, R27, c[0x0][0x17c], !P0 ;  /* 0x00005f001b007a0c */ /* 0x010fc400047a1270 */
[----:B------:R-:W-:Y:S01]  /*d040*/  LEA.HI R19, R0, R19, RZ, 0x1f ;  /* 0x0000001300137211 */ /* 0x000fe200078ff8ff */
[----:B------:R-:W3:Y:S01]  /*d050*/  LDL.LU R27, [R1+0x274] ;  /* 0x00027400011b7983 */ /* 0x000ee20000300800 */
[----:B------:R-:W-:Y:S02]  /*d060*/  SHF.R.U32.HI R21, RZ, 0x2, R0 ;  /* 0x00000002ff157819 */ /* 0x000fe40000011600 */
[----:B------:R-:W-:Y:S01]  /*d070*/  LOP3.LUT R0, R19, 0x8, RZ, 0x3c, !PT ;  /* 0x0000000813007812 */ /* 0x000fe200078e3cff */
[----:B------:R-:W-:Y:S01]  /*d080*/  STS.64 [R19], R92 ;  /* 0x0000005c13007388 */ /* 0x000fe20000000a00 */
[----:B-----5:R-:W-:Y:S02]  /*d090*/  ISETP.LT.AND P2, PT, R24, c[0x0][0x17c], !P0 ;  /* 0x00005f0018007a0c */ /* 0x020fe40004741270 */
[----:B------:R-:W-:Y:S01]  /*d0a0*/  SHF.R.S32.HI R20, RZ, 0x2, R22 ;  /* 0x00000002ff147819 */ /* 0x000fe20000011416 */
[----:B------:R-:W-:Y:S01]  /*d0b0*/  STS.64 [R19+0x400], R16 ;  /* 0x0004001013007388 */ /* 0x000fe20000000a00 */
[----:B------:R-:W-:-:S02]  /*d0c0*/  ISETP.LT.AND P3, PT, R26, c[0x0][0x17c], !P0 ;  /* 0x00005f001a007a0c */ /* 0x000fc40004761270 */
[----:B------:R-:W-:Y:S01]  /*d0d0*/  SHF.R.S32.HI R22, RZ, 0x3, R22 ;  /* 0x00000003ff167819 */ /* 0x000fe20000011416 */
[----:B------:R-:W-:Y:S04]  /*d0e0*/  STS.64 [R19+0x100], R60 ;  /* 0x0001003c13007388 */ /* 0x000fe80000000a00 */
[----:B------:R-:W-:Y:S04]  /*d0f0*/  STS.64 [R19+0x500], R14 ;  /* 0x0005000e13007388 */ /* 0x000fe80000000a00 */
[----:B------:R-:W-:Y:S04]  /*d100*/  STS.64 [R19+0x200], R52 ;  /* 0x0002003413007388 */ /* 0x000fe80000000a00 */
[----:B------:R-:W-:Y:S04]  /*d110*/  STS.64 [R19+0x600], R12 ;  /* 0x0006000c13007388 */ /* 0x000fe80000000a00 */
[----:B------:R-:W-:Y:S04]  /*d120*/  STS.64 [R19+0x300], R80 ;  /* 0x0003005013007388 */ /* 0x000fe80000000a00 */
[----:B------:R0:W-:Y:S02]  /*d130*/  STS.64 [R19+0x700], R10 ;  /* 0x0007000a13007388 */ /* 0x0001e40000000a00 */
[----:B0-----:R-:W-:-:S02]  /*d140*/  IMAD R19, R24, c[0x0][0x198], RZ ;  /* 0x0000660018137a24 */ /* 0x001fc400078e02ff */
[----:B------:R-:W4:Y:S01]  /*d150*/  LDL.LU R24, [R1+0x270] ;  /* 0x0002700001187983 */ /* 0x000f220000300800 */
[----:B------:R-:W-:-:S03]  /*d160*/  IMAD R11, R26, c[0x0][0x198], RZ ;  /* 0x000066001a0b7a24 */ /* 0x000fc600078e02ff */
[----:B------:R-:W5:Y:S04]  /*d170*/  LDL.LU R26, [R1+0x26c] ;  /* 0x00026c00011a7983 */ /* 0x000f680000300800 */
        /* <DEDUP_REMOVED lines=11> */
[----:B------:R-:W-:Y:S04]  /*d230*/  STS.64 [R0+0x8000], R94 ;  /* 0x0080005e00007388 */ /* 0x000fe80000000a00 */
[----:B------:R-:W-:Y:S04]  /*d240*/  STS.64 [R0+0x8400], R8 ;  /* 0x0084000800007388 */ /* 0x000fe80000000a00 */
[----:B------:R-:W-:Y:S04]  /*d250*/  STS.64 [R0+0x8100], R62 ;  /* 0x0081003e00007388 */ /* 0x000fe80000000a00 */
[----:B------:R-:W-:Y:S04]  /*d260*/  STS.64 [R0+0x8500], R6 ;  /* 0x0085000600007388 */ /* 0x000fe80000000a00 */
[----:B------:R-:W-:Y:S04]  /*d270*/  STS.64 [R0+0x8200], R54 ;  /* 0x0082003600007388 */ /* 0x000fe80000000a00 */
[----:B------:R-:W-:Y:S04]  /*d280*/  STS.64 [R0+0x8600], R4 ;  /* 0x0086000400007388 */ /* 0x000fe80000000a00 */
[----:B------:R-:W-:Y:S04]  /*d290*/  STS.64 [R0+0x8300], R82 ;  /* 0x0083005200007388 */ /* 0x000fe80000000a00 */
[----:B------:R0:W-:Y:S01]  /*d2a0*/  STS.64 [R0+0x8700], R2 ;  /* 0x0087000200007388 */ /* 0x0001e20000000a00 */
[----:B------:R-:W-:-:S02]  /*d2b0*/  SGXT R18, R20, 0x1 ;  /* 0x000000011412781a */ /* 0x000fc40000000200 */
[----:B------:R-:W-:Y:S02]  /*d2c0*/  SGXT R20, R22, 0x1 ;  /* 0x000000011614781a */ /* 0x000fe40000000200 */
[----:B------:R-:W-:Y:S02]  /*d2d0*/  LOP3.LUT R18, R21, 0x4040, R18, 0x78, !PT ;  /* 0x0000404015127812 */ /* 0x000fe400078e7812 */
[----:B------:R-:W-:-:S04]  /*d2e0*/  LOP3.LUT R23, R23, 0x8008, R20, 0xf8, !PT ;  /* 0x0000800817177812 */ /* 0x000fc800078ef814 */
[----:B------:R-:W-:Y:S01]  /*d2f0*/  LOP3.LUT R32, R23, R18, RZ, 0xfc, !PT ;  /* 0x0000001217207212 */ /* 0x000fe200078efcff */
[----:B------:R-:W-:Y:S03]  /*d300*/  BAR.SYNC.DEFER_BLOCKING 0x0 ;  /* 0x0000000000007b1d */ /* 0x000fe60000010000 */
[----:B------:R-:W-:Y:S02]  /*d310*/  LOP3.LUT R36, R32, 0x8, RZ, 0x3c, !PT ;  /* 0x0000000820247812 */ /* 0x000fe400078e3cff */
[C---:B0-----:R-:W-:Y:S01]  /*d320*/  LEA R0, P1, R38.reuse, c[0x0][0x170], 0x1 ;  /* 0x00005c0026007a11 */ /* 0x041fe200078208ff */
[----:B------:R-:W0:Y:S04]  /*d330*/  LDS.64 R2, [R32] ;  /* 0x0000000020027984 */ /* 0x000e280000000a00 */
[----:B------:R-:W1:Y:S04]  /*d340*/  LDS.64 R8, [R36] ;  /* 0x0000000024087984 */ /* 0x000e680000000a00 */
[----:B------:R-:W1:Y:S04]  /*d350*/  LDS.64 R6, [R32+0x800] ;  /* 0x0008000020067984 */ /* 0x000e680000000a00 */
[----:B------:R-:W1:Y:S01]  /*d360*/  LDS.64 R4, [R36+0x800] ;  /* 0x0008000024047984 */ /* 0x000e620000000a00 */
[----:B------:R-:W-:Y:S01]  /*d370*/  IMAD R21, R29, c[0x0][0x198], RZ ;  /* 0x000066001d157a24 */ /* 0x000fe200078e02ff */
[----:B------:R-:W-:-:S02]  /*d380*/  LEA.HI.X.SX32 R38, R38, c[0x0][0x174], 0x1, P1 ;  /* 0x00005d0026267a11 */ /* 0x000fc400008f0eff */
[----:B------:R-:W2:Y:S01]  /*d390*/  LDS.64 R16, [R32+0x1000] ;  /* 0x0010000020107984 */ /* 0x000ea20000000a00 */
[-C--:B------:R-:W-:Y:S02]  /*d3a0*/  LEA R12, P6, R11, R0.reuse, 0x1 ;  /* 0x000000000b0c7211 */ /* 0x080fe400078c08ff */
[----:B------:R-:W-:Y:S01]  /*d3b0*/  LEA R10, P1, R19, R0, 0x1 ;  /* 0x00000000130a7211 */ /* 0x000fe200078208ff */
[----:B------:R-:W2:Y:S01]  /*d3c0*/  LDS.64 R14, [R36+0x1000] ;  /* 0x00100000240e7984 */ /* 0x000ea20000000a00 */
[----:B------:R-:W-:Y:S02]  /*d3d0*/  LEA.HI.X.SX32 R13, R11, R38, 0x1, P6 ;  /* 0x000000260b0d7211 */ /* 0x000fe400030f0eff */
[----:B------:R-:W-:Y:S01]  /*d3e0*/  LEA R18, P6, R21, R0, 0x1 ;  /* 0x0000000015127211 */ /* 0x000fe200078c08ff */
[----:B------:R-:W-:Y:S01]  /*d3f0*/  LDS.64 R22, [R36+0x1800] ;  /* 0x0018000024167984 */ /* 0x000fe20000000a00 */
[-C--:B------:R-:W-:Y:S02]  /*d400*/  LEA.HI.X.SX32 R11, R19, R38.reuse, 0x1, P1 ;  /* 0x00000026130b7211 */ /* 0x080fe400008f0eff */
[----:B------:R-:W-:-:S02]  /*d410*/  LEA.HI.X.SX32 R19, R21, R38, 0x1, P6 ;  /* 0x0000002615137211 */ /* 0x000fc400030f0eff */
[----:B------:R-:W2:Y:S01]  /*d420*/  LDS.64 R20, [R32+0x1800] ;  /* 0x0018000020147984 */ /* 0x000ea20000000a00 */
[C---:B------:R-:W-:Y:S01]  /*d430*/  ISETP.LT.AND P1, PT, R25.reuse, c[0x0][0x17c], !P0 ;  /* 0x00005f0019007a0c */ /* 0x040fe20004721270 */
[----:B------:R-:W-:Y:S01]  /*d440*/  IMAD R25, R25, c[0x0][0x198], RZ ;  /* 0x0000660019197a24 */ /* 0x000fe200078e02ff */
[----:B------:R-:W-:Y:S01]  /*d450*/  ISETP.LT.AND P4, PT, R29, c[0x0][0x17c], !P0 ;  /* 0x00005f001d007a0c */ /* 0x000fe20004781270 */
[----:B0-----:R-:W-:Y:S04]  /*d460*/  @P3 STG.E.U16 [R12.64], R2 ;  /* 0x000000020c003986 */ /* 0x001fe8000c101506 */
[----:B-1----:R0:W-:Y:S04]  /*d470*/  @P2 STG.E.U16 [R10.64], R8 ;  /* 0x000000080a002986 */ /* 0x0021e8000c101506 */
[----:B------:R-:W1:Y:S01]  /*d480*/  LDS.64 R12, [R32+0x2000] ;  /* 0x00200000200c7984 */ /* 0x000e620000000a00 */
[----:B0-----:R-:W-:-:S04]  /*d490*/  LEA R10, P2, R25, R0, 0x1 ;  /* 0x00000000190a7211 */ /* 0x001fc800078408ff */
[----:B------:R-:W-:Y:S01]  /*d4a0*/  LEA.HI.X.SX32 R11, R25, R38, 0x1, P2 ;  /* 0x00000026190b7211 */ /* 0x000fe200010f0eff */
[----:B------:R-:W-:Y:S04]  /*d4b0*/  @P4 STG.E.U16 [R18.64], R6 ;  /* 0x0000000612004986 */ /* 0x000fe8000c101506 */
[----:B------:R0:W-:Y:S04]  /*d4c0*/  @P1 STG.E.U16 [R10.64], R4 ;  /* 0x000000040a001986 */ /* 0x0001e8000c101506 */
[----:B------:R-:W0:Y:S01]  /*d4d0*/  LDS.64 R18, [R36+0x2000] ;  /* 0x0020000024127984 */ /* 0x000e220000000a00 */
[C---:B--2---:R-:W-:Y:S01]  /*d4e0*/  IMAD R25, R28.reuse, c[0x0][0x198], RZ ;  /* 0x000066001c197a24 */ /* 0x044fe200078e02ff */
[----:B------:R-:W-:-:S02]  /*d4f0*/  ISETP.LT.AND P3, PT, R28, c[0x0][0x17c], !P0 ;  /* 0x00005f001c007a0c */ /* 0x000fc40004761270 */
[C---:B---3--:R-:W-:Y:S01]  /*d500*/  ISETP.LT.AND P2, PT, R27.reuse, c[0x0][0x17c], !P0 ;  /* 0x00005f001b007a0c */ /* 0x048fe20004741270 */
[----:B------:R-:W-:Y:S01]  /*d510*/  IMAD R27, R27, c[0x0][0x198], RZ ;  /* 0x000066001b1b7a24 */ /* 0x000fe200078e02ff */
[----:B0-----:R-:W-:-:S04]  /*d520*/  LEA R10, P4, R25, R0, 0x1 ;  /* 0x00000000190a7211 */ /* 0x001fc800078808ff */
[----:B------:R-:W-:-:S05]  /*d530*/  LEA.HI.X.SX32 R11, R25, R38, 0x1, P4 ;  /* 0x00000026190b7211 */ /* 0x000fca00020f0eff */
[----:B------:R0:W-:Y:S01]  /*d540*/  @P3 STG.E.U16 [R10.64], R16 ;  /* 0x000000100a003986 */ /* 0x0001e2000c101506 */
[C---:B----4-:R-:W-:Y:S01]  /*d550*/  ISETP.LT.AND P1, PT, R24.reuse, c[0x0][0x17c], !P0 ;  /* 0x00005f0018007a0c */ /* 0x050fe20004721270 */
[----:B------:R-:W-:Y:S01]  /*d560*/  IMAD R29, R24, c[0x0][0x198], RZ ;  /* 0x00006600181d7a24 */ /* 0x000fe200078e02ff */
[C---:B------:R-:W-:Y:S02]  /*d570*/  LEA R24, P6, R27.reuse, R0, 0x1 ;  /* 0x000000001b187211 */ /* 0x040fe400078c08ff */
[C---:B-----5:R-:W-:Y:S01]  /*d580*/  ISETP.LT.AND P4, PT, R26.reuse, c[0x0][0x17c], !P0 ;  /* 0x00005f001a007a0c */ /* 0x060fe20004781270 */
[----:B------:R-:W-:Y:S01]  /*d590*/  IMAD R31, R26, c[0x0][0x198], RZ ;  /* 0x000066001a1f7a24 */ /* 0x000fe200078e02ff */
[----:B------:R-:W-:Y:S02]  /*d5a0*/  LEA.HI.X.SX32 R25, R27, R38, 0x1, P6 ;  /* 0x000000261b197211 */ /* 0x000fe400030f0eff */
[----:B------:R-:W2:Y:S01]  /*d5b0*/  LDS.64 R26, [R32+0x2800] ;  /* 0x00280000201a7984 */ /* 0x000ea20000000a00 */
[-C--:B0-----:R-:W-:Y:S01]  /*d5c0*/  LEA R10, P3, R29, R0.reuse, 0x1 ;  /* 0x000000001d0a7211 */ /* 0x081fe200078608ff */
[----:B------:R-:W-:Y:S01]  /*d5d0*/  IMAD R33, R30, c[0x0][0x198], RZ ;  /* 0x000066001e217a24 */ /* 0x000fe200078e02ff */
[----:B------:R-:W-:Y:S01]  /*d5e0*/  LEA R28, P6, R31, R0, 0x1 ;  /* 0x000000001f1c7211 */ /* 0x000fe200078c08ff */
[----:B------:R-:W-:Y:S01]  /*d5f0*/  @P2 STG.E.U16 [R24.64], R14 ;  /* 0x0000000e18002986 */ /* 0x000fe2000c101506 */
[----:B------:R-:W-:-:S02]  /*d600*/  LEA.HI.X.SX32 R11, R29, R38, 0x1, P3 ;  /* 0x000000261d0b7211 */ /* 0x000fc400018f0eff */
[----:B------:R-:W-:Y:S01]  /*d610*/  ISETP.LT.AND P2, PT, R30, c[0x0][0x17c], !P0 ;  /* 0x00005f001e007a0c */ /* 0x000fe20004741270 */
[----:B------:R-:W0:Y:S01]  /*d620*/  LDS.64 R24, [R36+0x2800] ;  /* 0x0028000024187984 */ /* 0x000e220000000a00 */
[----:B------:R-:W-:-:S03]  /*d630*/  LEA.HI.X.SX32 R29, R31, R38, 0x1, P6 ;  /* 0x000000261f1d7211 */ /* 0x000fc600030f0eff */
[----:B------:R-:W3:Y:S04]  /*d640*/  LDS.64 R30, [R32+0x3000] ;  /* 0x00300000201e7984 */ /* 0x000ee80000000a00 */
[----:B------:R4:W-:Y:S01]  /*d650*/  @P1 STG.E.U16 [R10.64], R20 ;  /* 0x000000140a001986 */ /* 0x0009e2000c101506 */
[----:B------:R-:W-:-:S03]  /*d660*/  IMAD R37, R34, c[0x0][0x198], RZ ;  /* 0x0000660022257a24 */ /* 0x000fc600078e02ff */
[----:B------:R-:W-:Y:S04]  /*d670*/  @P4 STG.E.U16 [R28.64], R22 ;  /* 0x000000161c004986 */ /* 0x000fe8000c101506 */
[----:B------:R-:W5:Y:S01]  /*d680*/  LDS.64 R28, [R36+0x3000] ;  /* 0x00300000241c7984 */ /* 0x000f620000000a00 */
[----:B----4-:R-:W-:-:S04]  /*d690*/  LEA R10, P1, R33, R0, 0x1 ;  /* 0x00000000210a7211 */ /* 0x010fc800078208ff */
[----:B------:R-:W-:Y:S02]  /*d6a0*/  LEA.HI.X.SX32 R11, R33, R38, 0x1, P1 ;  /* 0x00000026210b7211 */ /* 0x000fe400008f0eff */
[C---:B------:R-:W-:Y:S01]  /*d6b0*/  ISETP.LT.AND P3, PT, R35.reuse, c[0x0][0x17c], !P0 ;  /* 0x00005f0023007a0c */ /* 0x040fe20004761270 */
[----:B------:R-:W-:Y:S01]  /*d6c0*/  IMAD R35, R35, c[0x0][0x198], RZ ;  /* 0x0000660023237a24 */ /* 0x000fe200078e02ff */
[----:B------:R-:W4:Y:S04]  /*d6d0*/  LDS.64 R32, [R32+0x3800] ;  /* 0x0038000020207984 */ /* 0x000f280000000a00 */
[----:B-1----:R1:W-:Y:S01]  /*d6e0*/  @P2 STG.E.U16 [R10.64], R12 ;  /* 0x0000000c0a002986 */ /* 0x0023e2000c101506 */
[----:B------:R-:W-:Y:S02]  /*d6f0*/  ISETP.LT.AND P1, PT, R34, c[0x0][0x17c], !P0 ;  /* 0x00005f0022007a0c */ /* 0x000fe40004721270 */
[----:B------:R-:W-:-:S02]  /*d700*/  LEA R34, P4, R35, R0, 0x1 ;  /* 0x0000000023227211 */ /* 0x000fc400078808ff */
[----:B-1----:R-:W-:-:S04]  /*d710*/  LEA R10, P6, R37, R0, 0x1 ;  /* 0x00000000250a7211 */ /* 0x002fc800078c08ff */
[-C--:B------:R-:W-:Y:S02]  /*d720*/  LEA.HI.X.SX32 R11, R37, R38.reuse, 0x1, P6 ;  /* 0x00000026250b7211 */ /* 0x080fe400030f0eff */
[----:B------:R-:W1:Y:S01]  /*d730*/  LDS.64 R36, [R36+0x3800] ;  /* 0x0038000024247984 */ /* 0x000e620000000a00 */
[----:B------:R-:W-:Y:S02]  /*d740*/  LEA.HI.X.SX32 R35, R35, R38, 0x1, P4 ;  /* 0x0000002623237211 */ /* 0x000fe400020f0eff */
[C---:B------:R-:W-:Y:S01]  /*d750*/  ISETP.LT.AND P2, PT, R39.reuse, c[0x0][0x17c], !P0 ;  /* 0x00005f0027007a0c */ /* 0x040fe20004741270 */
[----:B------:R-:W-:Y:S01]  /*d760*/  IMAD R39, R39, c[0x0][0x198], RZ ;  /* 0x0000660027277a24 */ /* 0x000fe200078e02ff */
[C---:B------:R-:W-:Y:S01]  /*d770*/  ISETP.LT.AND P4, PT, R41.reuse, c[0x0][0x17c], !P0 ;  /* 0x00005f0029007a0c */ /* 0x040fe20004781270 */
[----:B------:R0:W-:Y:S01]  /*d780*/  @P3 STG.E.U16 [R34.64], R18 ;  /* 0x0000001222003986 */ /* 0x0001e2000c101506 */
[----:B------:R-:W-:-:S03]  /*d790*/  IMAD R41, R41, c[0x0][0x198], RZ ;  /* 0x0000660029297a24 */ /* 0x000fc600078e02ff */
[----:B--2---:R2:W-:Y:S01]  /*d7a0*/  @P1 STG.E.U16 [R10.64], R26 ;  /* 0x0000001a0a001986 */ /* 0x0045e2000c101506 */
[C---:B------:R-:W-:Y:S02]  /*d7b0*/  ISETP.LT.AND P1, PT, R42.reuse, c[0x0][0x17c], !P0 ;  /* 0x00005f002a007a0c */ /* 0x040fe40004721270 */
[-C--:B0-----:R-:W-:Y:S02]  /*d7c0*/  LEA R34, P3, R39, R0.reuse, 0x1 ;  /* 0x0000000027227211 */ /* 0x081fe400078608ff */
[----:B--2---:R-:W-:Y:S02]  /*d7d0*/  LEA R10, P6, R41, R0, 0x1 ;  /* 0x00000000290a7211 */ /* 0x004fe400078c08ff */
[-C--:B------:R-:W-:Y:S01]  /*d7e0*/  LEA.HI.X.SX32 R35, R39, R38.reuse, 0x1, P3 ;  /* 0x0000002627237211 */ /* 0x080fe200018f0eff */
[----:B------:R-:W-:Y:S02]  /*d7f0*/  IMAD R39, R42, c[0x0][0x198], RZ ;  /* 0x000066002a277a24 */ /* 0x000fe400078e02ff */
[----:B------:R-:W2:Y:S01]  /*d800*/  LDL.LU R42, [R1+0x240] ;  /* 0x00024000012a7983 */ /* 0x000ea20000300800 */
[----:B------:R-:W-:Y:S01]  /*d810*/  LEA.HI.X.SX32 R11, R41, R38, 0x1, P6 ;  /* 0x00000026290b7211 */ /* 0x000fe200030f0eff */
[C---:B------:R-:W-:Y:S01]  /*d820*/  IMAD R41, R40.reuse, c[0x0][0x198], RZ ;  /* 0x0000660028297a24 */ /* 0x040fe200078e02ff */
[----:B------:R-:W-:Y:S01]  /*d830*/  ISETP.LT.AND P3, PT, R40, c[0x0][0x17c], !P0 ;  /* 0x00005f0028007a0c */ /* 0x000fe20004761270 */
[----:B------:R0:W-:Y:S04]  /*d840*/  @P2 STG.E.U16 [R34.64], R24 ;  /* 0x0000001822002986 */ /* 0x0001e8000c101506 */
[----:B------:R-:W2:Y:S04]  /*d850*/  LDL.LU R40, [R1+0x23c] ;  /* 0x00023c0001287983 */ /* 0x000ea80000300800 */
[----:B---3--:R3:W-:Y:S01]  /*d860*/  @P4 STG.E.U16 [R10.64], R30 ;  /* 0x0000001e0a004986 */ /* 0x0087e2000c101506 */
[----:B0-----:R-:W-:-:S02]  /*d870*/  LEA R34, P2, R39, R0, 0x1 ;  /* 0x0000000027227211 */ /* 0x001fc400078408ff */
[----:B------:R-:W-:Y:S02]  /*d880*/  ISETP.LT.AND P4, PT, R46, c[0x0][0x17c], !P0 ;  /* 0x00005f002e007a0c */ /* 0x000fe40004781270 */
[----:B------:R-:W-:Y:S01]  /*d890*/  LEA.HI.X.SX32 R35, R39, R38, 0x1, P2 ;  /* 0x0000002627237211 */ /* 0x000fe200010f0eff */
[C---:B------:R-:W-:Y:S01]  /*d8a0*/  IMAD R39, R45.reuse, c[0x0][0x198], RZ ;  /* 0x000066002d277a24 */ /* 0x040fe200078e02ff */
[----:B------:R-:W2:Y:S01]  /*d8b0*/  LDL.LU R46, [R1+0x238] ;  /* 0x00023800012e7983 */ /* 0x000ea20000300800 */
[----:B------:R-:W-:Y:S02]  /*d8c0*/  ISETP.LT.AND P2, PT, R45, c[0x0][0x17c], !P0 ;  /* 0x00005f002d007a0c */ /* 0x000fe40004741270 */
[C---:B---3--:R-:W-:Y:S01]  /*d8d0*/  LEA R10, P6, R41.reuse, R0, 0x1 ;  /* 0x00000000290a7211 */ /* 0x048fe200078c08ff */
[----:B-----5:R0:W-:Y:S03]  /*d8e0*/  @P1 STG.E.U16 [R34.64], R28 ;  /* 0x0000001c22001986 */ /* 0x0201e6000c101506 */
[----:B------:R-:W-:Y:S01]  /*d8f0*/  LEA.HI.X.SX32 R11, R41, R38, 0x1, P6 ;  /* 0x00000026290b7211 */ /* 0x000fe200030f0eff */
[----:B------:R-:W3:Y:S01]  /*d900*/  LDL.LU R45, [R1+0x234] ;  /* 0x00023400012d7983 */ /* 0x000ee20000300800 */
[C---:B------:R-:W-:Y:S01]  /*d910*/  IMAD R41, R44.reuse, c[0x0][0x198], RZ ;  /* 0x000066002c297a24 */ /* 0x040fe200078e02ff */
[----:B------:R-:W-:-:S02]  /*d920*/  ISETP.LT.AND P1, PT, R44, c[0x0][0x17c], !P0 ;  /* 0x00005f002c007a0c */ /* 0x000fc40004721270 */
[----:B------:R-:W5:Y:S01]  /*d930*/  LDL.LU R44, [R1+0x230] ;  /* 0x00023000012c7983 */ /* 0x000f620000300800 */
[----:B0-----:R-:W-:-:S03]  /*d940*/  LEA R34, P6, R39, R0, 0x1 ;  /* 0x0000000027227211 */ /* 0x001fc600078c08ff */
[----:B----4-:R0:W-:Y:S01]  /*d950*/  @P3 STG.E.U16 [R10.64], R32 ;  /* 0x000000200a003986 */ /* 0x0101e2000c101506 */
[----:B------:R-:W-:Y:S01]  /*d960*/  LEA.HI.X.SX32 R35, R39, R38, 0x1, P6 ;  /* 0x0000002627237211 */ /* 0x000fe200030f0eff */
[C---:B------:R-:W-:Y:S01]  /*d970*/  IMAD R39, R43.reuse, c[0x0][0x198], RZ ;  /* 0x000066002b277a24 */ /* 0x040fe200078e02ff */
[----:B------:R-:W-:Y:S01]  /*d980*/  ISETP.LT.AND P6, PT, R43, c[0x0][0x17c], !P0 ;  /* 0x00005f002b007a0c */ /* 0x000fe200047c1270 */
[----:B------:R-:W4:Y:S04]  /*d990*/  LDL.LU R48, [R1+0x22c] ;  /* 0x00022c0001307983 */ /* 0x000f280000300800 */
[----:B-1----:R1:W-:Y:S01]  /*d9a0*/  @P2 STG.E.U16 [R34.64], R36 ;  /* 0x0000002422002986 */ /* 0x0023e2000c101506 */
[----:B0-----:R-:W-:-:S03]  /*d9b0*/  LEA R10, P3, R41, R0, 0x1 ;  /* 0x00000000290a7211 */ /* 0x001fc600078608ff */
[----:B------:R-:W4:Y:S01]  /*d9c0*/  LDL.LU R47, [R1+0x228] ;  /* 0x00022800012f7983 */ /* 0x000f220000300800 */
[----:B------:R-:W-:Y:S02]  /*d9d0*/  PRMT R2, R2, 0x7632, R2 ;  /* 0x0000763202027816 */ /* 0x000fe40000000002 */
[----:B------:R-:W-:Y:S02]  /*d9e0*/  LEA.HI.X.SX32 R11, R41, R38, 0x1, P3 ;  /* 0x00000026290b7211 */ /* 0x000fe400018f0eff */
[C---:B-1----:R-:W-:Y:S02]  /*d9f0*/  LEA R34, P2, R39.reuse, R0, 0x1 ;  /* 0x0000000027227211 */ /* 0x042fe400078408ff */
[----:B------:R-:W-:Y:S02]  /*da00*/  PRMT R8, R8, 0x7632, R8 ;  /* 0x0000763208087816 */ /* 0x000fe40000000008 */
[----:B------:R-:W-:Y:S01]  /*da10*/  LEA.HI.X.SX32 R35, R39, R38, 0x1, P2 ;  /* 0x0000002627237211 */ /* 0x000fe200010f0eff */
[----:B------:R-:W-:Y:S01]  /*da20*/  @P1 STG.E.U16 [R10.64], R2 ;  /* 0x000000020a001986 */ /* 0x000fe2000c101506 */
[----:B------:R-:W-:-:S03]  /*da30*/  PRMT R20, R6, 0x7632, R20 ;  /* 0x0000763206147816 */ /* 0x000fc60000000014 */
[----:B------:R0:W-:Y:S04]  /*da40*/  @P6 STG.E.U16 [R34.64], R8 ;  /* 0x0000000822006986 */ /* 0x0001e8000c101506 */
[----:B0-----:R-:W4:Y:S04]  /*da50*/  LDL.LU R8, [R1+0x224] ;  /* 0x0002240001087983 */ /* 0x001f280000300800 */
[----:B------:R-:W4:Y:S01]  /*da60*/  LDL.LU R6, [R1+0x220] ;  /* 0x0002200001067983 */ /* 0x000f220000300800 */
[----:B------:R-:W-:Y:S02]  /*da70*/  PRMT R4, R4, 0x7632, R4 ;  /* 0x0000763204047816 */ /* 0x000fe40000000004 */
[----:B------:R-:W-:-:S02]  /*da80*/  PRMT R16, R16, 0x7632, R16 ;  /* 0x0000763210107816 */ /* 0x000fc40000000010 */
[----:B------:R-:W-:Y:S01]  /*da90*/  PRMT R22, R14, 0x7632, R22 ;  /* 0x000076320e167816 */ /* 0x000fe20000000016 */
[C---:B--2---:R-:W-:Y:S01]  /*daa0*/  IMAD R41, R42.reuse, c[0x0][0x198], RZ ;  /* 0x000066002a297a24 */ /* 0x044fe200078e02ff */
[----:B------:R-:W-:Y:S02]  /*dab0*/  ISETP.LT.AND P3, PT, R42, c[0x0][0x17c], !P0 ;  /* 0x00005f002a007a0c */ /* 0x000fe40004761270 */
[C---:B------:R-:W-:Y:S01]  /*dac0*/  ISETP.LT.AND P2, PT, R40.reuse, c[0x0][0x17c], !P0 ;  /* 0x00005f0028007a0c */ /* 0x040fe20004741270 */
[----:B------:R-:W-:Y:S01]  /*dad0*/  IMAD R39, R40, c[0x0][0x198], RZ ;  /* 0x0000660028277a24 */ /* 0x000fe200078e02ff */
[----:B------:R-:W-:-:S04]  /*dae0*/  LEA R40, P1, R41, R0, 0x1 ;  /* 0x0000000029287211 */ /* 0x000fc800078208ff */
[----:B------:R-:W-:Y:S02]  /*daf0*/  LEA R42, P6, R39, R0, 0x1 ;  /* 0x00000000272a7211 */ /* 0x000fe400078c08ff */
[-C--:B------:R-:W-:Y:S02]  /*db00*/  LEA.HI.X.SX32 R41, R41, R38.reuse, 0x1, P1 ;  /* 0x0000002629297211 */ /* 0x080fe400008f0eff */
[----:B------:R-:W-:Y:S01]  /*db10*/  LEA.HI.X.SX32 R43, R39, R38, 0x1, P6 ;  /* 0x00000026272b7211 */ /* 0x000fe200030f0eff */
[C---:B------:R-:W-:Y:S01]  /*db20*/  IMAD R11, R46.reuse, c[0x0][0x198], RZ ;  /* 0x000066002e0b7a24 */ /* 0x040fe200078e02ff */
[----:B------:R-:W-:Y:S01]  /*db30*/  ISETP.LT.AND P1, PT, R46, c[0x0][0x17c], !P0 ;  /* 0x00005f002e007a0c */ /* 0x000fe20004721270 */
[----:B------:R-:W-:Y:S03]  /*db40*/  @P3 STG.E.U16 [R40.64], R20 ;  /* 0x0000001428003986 */ /* 0x000fe6000c101506 */
[----:B------:R-:W-:Y:S01]  /*db50*/  LEA R10, P6, R11, R0, 0x1 ;  /* 0x000000000b0a7211 */ /* 0x000fe200078c08ff */
[----:B------:R-:W2:Y:S01]  /*db60*/  LDL.LU R46, [R1+0x21c] ;  /* 0x00021c00012e7983 */ /* 0x000ea20000300800 */
[C---:B---3--:R-:W-:Y:S01]  /*db70*/  IMAD R35, R45.reuse, c[0x0][0x198], RZ ;  /* 0x000066002d237a24 */ /* 0x048fe200078e02ff */
[----:B------:R-:W-:-:S02]  /*db80*/  ISETP.LT.AND P3, PT, R45, c[0x0][0x17c], !P0 ;  /* 0x00005f002d007a0c */ /* 0x000fc40004761270 */
[----:B------:R0:W-:Y:S01]  /*db90*/  @P2 STG.E.U16 [R42.64], R4 ;  /* 0x000000042a002986 */ /* 0x0001e2000c101506 */
[----:B------:R-:W-:Y:S01]  /*dba0*/  LEA.HI.X.SX32 R11, R11, R38, 0x1, P6 ;  /* 0x000000260b0b7211 */ /* 0x000fe200030f0eff */
[C---:B-----5:R-:W-:Y:S01]  /*dbb0*/  IMAD R39, R44.reuse, c[0x0][0x198], RZ ;  /* 0x000066002c277a24 */ /* 0x060fe200078e02ff */
[----:B------:R-:W-:Y:S01]  /*dbc0*/  ISETP.LT.AND P2, PT, R44, c[0x0][0x17c], !P0 ;  /* 0x00005f002c007a0c */ /* 0x000fe20004741270 */
[----:B------:R-:W3:Y:S01]  /*dbd0*/  LDL.LU R14, [R1+0x218] ;  /* 0x00021800010e7983 */ /* 0x000ee20000300800 */
[----:B------:R-:W-:-:S03]  /*dbe0*/  LEA R44, P6, R35, R0, 0x1 ;  /* 0x00000000232c7211 */ /* 0x000fc600078c08ff */
[----:B------:R1:W-:Y:S01]  /*dbf0*/  @P1 STG.E.U16 [R10.64], R16 ;  /* 0x000000100a001986 */ /* 0x0003e2000c101506 */
[----:B------:R-:W-:Y:S02]  /*dc00*/  LEA R34, P1, R39, R0, 0x1 ;  /* 0x0000000027227211 */ /* 0x000fe400078208ff */
[-C--:B------:R-:W-:Y:S01]  /*dc10*/  LEA.HI.X.SX32 R45, R35, R38.reuse, 0x1, P6 ;  /* 0x00000026232d7211 */ /* 0x080fe200030f0eff */
[----:B0-----:R-:W5:Y:S01]  /*dc20*/  LDL.LU R4, [R1+0x214] ;  /* 0x0002140001047983 */ /* 0x001f620000300800 */
[----:B----4-:R-:W-:Y:S01]  /*dc30*/  IMAD R41, R48, c[0x0][0x198], RZ ;  /* 0x0000660030297a24 */ /* 0x010fe200078e02ff */
[----:B------:R-:W-:Y:S02]  /*dc40*/  LEA.HI.X.SX32 R35, R39, R38, 0x1, P1 ;  /* 0x0000002627237211 */ /* 0x000fe400008f0eff */
[----:B------:R-:W-:Y:S01]  /*dc50*/  PRMT R20, R20, 0x7632, R20 ;  /* 0x0000763214147816 */ /* 0x000fe20000000014 */
[----:B------:R-:W-:Y:S01]  /*dc60*/  @P3 STG.E.U16 [R44.64], R22 ;  /* 0x000000162c003986 */ /* 0x000fe2000c101506 */
[----:B-1----:R-:W-:Y:S01]  /*dc70*/  IMAD R11, R47, c[0x0][0x198], RZ ;  /* 0x000066002f0b7a24 */ /* 0x002fe200078e02ff */
[----:B------:R-:W-:-:S04]  /*dc80*/  LEA R40, P1, R41, R0, 0x1 ;  /* 0x0000000029287211 */ /* 0x000fc800078208ff */
[----:B------:R-:W-:Y:S01]  /*dc90*/  LEA R10, P3, R11, R0, 0x1 ;  /* 0x000000000b0a7211 */ /* 0x000fe200078608ff */
[----:B------:R0:W-:Y:S01]  /*dca0*/  @P2 STG.E.U16 [R34.64], R20 ;  /* 0x0000001422002986 */ /* 0x0001e2000c101506 */
[-C--:B------:R-:W-:Y:S02]  /*dcb0*/  LEA.HI.X.SX32 R41, R41, R38.reuse, 0x1, P1 ;  /* 0x0000002629297211 */ /* 0x080fe400008f0eff */
[----:B------:R-:W-:Y:S02]  /*dcc0*/  LEA.HI.X.SX32 R11, R11, R38, 0x1, P3 ;  /* 0x000000260b0b7211 */ /* 0x000fe400018f0eff */
[C---:B------:R-:W-:Y:S01]  /*dcd0*/  ISETP.LT.AND P1, PT, R8.reuse, c[0x0][0x17c], !P0 ;  /* 0x00005f0008007a0c */ /* 0x040fe20004721270 */
[----:B------:R-:W-:Y:S02]  /*dce0*/  IMAD R39, R8, c[0x0][0x198], RZ ;  /* 0x0000660008277a24 */ /* 0x000fe400078e02ff */
[----:B------:R-:W4:Y:S01]  /*dcf0*/  LDL.LU R8, [R1+0x210] ;  /* 0x0002100001087983 */ /* 0x000f220000300800 */
[C---:B------:R-:W-:Y:S01]  /*dd00*/  ISETP.LT.AND P3, PT, R6.reuse, c[0x0][0x17c], !P0 ;  /* 0x00005f0006007a0c */ /* 0x040fe20004761270 */
[----:B0-----:R-:W-:-:S02]  /*dd10*/  IMAD R35, R6, c[0x0][0x198], RZ ;  /* 0x0000660006237a24 */ /* 0x001fc400078e02ff */
[----:B------:R-:W4:Y:S01]  /*dd20*/  LDL.LU R6, [R1+0x20c] ;  /* 0x00020c0001067983 */ /* 0x000f220000300800 */
[----:B------:R-:W-:Y:S02]  /*dd30*/  ISETP.LT.AND P6, PT, R48, c[0x0][0x17c], !P0 ;  /* 0x00005f0030007a0c */ /* 0x000fe400047c1270 */
[----:B------:R-:W-:Y:S02]  /*dd40*/  ISETP.LT.AND P2, PT, R47, c[0x0][0x17c], !P0 ;  /* 0x00005f002f007a0c */ /* 0x000fe40004741270 */
[----:B------:R-:W-:Y:S02]  /*dd50*/  PRMT R2, R22, 0x7632, R2 ;  /* 0x0000763216027816 */ /* 0x000fe40000000002 */
[----:B------:R-:W-:-:S07]  /*dd60*/  PRMT R12, R12, 0x7632, R12 ;  /* 0x000076320c0c7816 */ /* 0x000fce000000000c */
[----:B------:R0:W-:Y:S01]  /*dd70*/  @P6 STG.E.U16 [R40.64], R2 ;  /* 0x0000000228006986 */ /* 0x0001e2000c101506 */
[C---:B------:R-:W-:Y:S02]  /*dd80*/  LEA R42, P6, R39.reuse, R0, 0x1 ;  /* 0x00000000272a7211 */ /* 0x040fe400078c08ff */
[----:B------:R-:W-:Y:S01]  /*dd90*/  PRMT R18, R18, 0x7632, R18 ;  /* 0x0000763212127816 */ /* 0x000fe20000000012 */
[----:B------:R1:W-:Y:S01]  /*dda0*/  @P2 STG.E.U16 [R10.64], R12 ;  /* 0x0000000c0a002986 */ /* 0x0003e2000c101506 */
[----:B------:R-:W-:Y:S02]  /*ddb0*/  LEA.HI.X.SX32 R43, R39, R38, 0x1, P6 ;  /* 0x00000026272b7211 */ /* 0x000fe400030f0eff */
[C---:B------:R-:W-:Y:S02]  /*ddc0*/  LEA R34, P6, R35.reuse, R0, 0x1 ;  /* 0x0000000023227211 */ /* 0x040fe400078c08ff */
[----:B------:R-:W-:Y:S01]  /*ddd0*/  PRMT R26, R26, 0x7632, R26 ;  /* 0x000076321a1a7816 */ /* 0x000fe2000000001a */
[----:B0-----:R-:W4:Y:S01]  /*dde0*/  LDL.LU R2, [R1+0x208] ;  /* 0x0002080001027983 */ /* 0x001f220000300800 */
[----:B------:R-:W-:-:S03]  /*ddf0*/  LEA.HI.X.SX32 R35, R35, R38, 0x1, P6 ;  /* 0x0000002623237211 */ /* 0x000fc600030f0eff */
[----:B------:R0:W-:Y:S01]  /*de00*/  @P1 STG.E.U16 [R42.64], R18 ;  /* 0x000000122a001986 */ /* 0x0001e2000c101506 */
[----:B------:R-:W-:-:S03]  /*de10*/  PRMT R20, R24, 0x7632, R20 ;  /* 0x0000763218147816 */ /* 0x000fc60000000014 */
[----:B------:R0:W-:Y:S01]  /*de20*/  @P3 STG.E.U16 [R34.64], R26 ;  /* 0x0000001a22003986 */ /* 0x0001e2000c101506 */
[----:B------:R-:W-:-:S03]  /*de30*/  PRMT R30, R30, 0x7632, R30 ;  /* 0x000076321e1e7816 */ /* 0x000fc6000000001e */
[----:B-1----:R-:W4:Y:S01]  /*de40*/  LDL.LU R12, [R1+0x308] ;  /* 0x00030800010c7983 */ /* 0x002f220000300800 */
[C---:B--2---:R-:W-:Y:S01]  /*de50*/  IMAD R39, R46.reuse, c[0x0][0x198], RZ ;  /* 0x000066002e277a24 */ /* 0x044fe200078e02ff */
[----:B------:R-:W-:-:S04]  /*de60*/  ISETP.LT.AND P2, PT, R46, c[0x0][0x17c], !P0 ;  /* 0x00005f002e007a0c */ /* 0x000fc80004741270 */
[C---:B------:R-:W-:Y:S01]  /*de70*/  LEA R40, P6, R39.reuse, R0, 0x1 ;  /* 0x0000000027287211 */ /* 0x040fe200078c08ff */
[C---:B---3--:R-:W-:Y:S01]  /*de80*/  IMAD R45, R14.reuse, c[0x0][0x198], RZ ;  /* 0x000066000e2d7a24 */ /* 0x048fe200078e02ff */
[----:B------:R-:W-:Y:S02]  /*de90*/  ISETP.LT.AND P1, PT, R14, c[0x0][0x17c], !P0 ;  /* 0x00005f000e007a0c */ /* 0x000fe40004721270 */
[----:B------:R-:W-:Y:S02]  /*dea0*/  LEA.HI.X.SX32 R41, R39, R38, 0x1, P6 ;  /* 0x0000002627297211 */ /* 0x000fe400030f0eff */
[C---:B------:R-:W-:Y:S01]  /*deb0*/  LEA R10, P3, R45.reuse, R0, 0x1 ;  /* 0x000000002d0a7211 */ /* 0x040fe200078608ff */
[C---:B-----5:R-:W-:Y:S01]  /*dec0*/  IMAD R39, R4.reuse, c[0x0][0x198], RZ ;  /* 0x0000660004277a24 */ /* 0x060fe200078e02ff */
[----:B------:R-:W-:Y:S01]  /*ded0*/  ISETP.LT.AND P6, PT, R4, c[0x0][0x17c], !P0 ;  /* 0x00005f0004007a0c */ /* 0x000fe200047c1270 */
[----:B------:R-:W-:Y:S01]  /*dee0*/  @P2 STG.E.U16 [R40.64], R20 ;  /* 0x0000001428002986 */ /* 0x000fe2000c101506 */
[----:B------:R-:W-:-:S02]  /*def0*/  LEA.HI.X.SX32 R11, R45, R38, 0x1, P3 ;  /* 0x000000262d0b7211 */ /* 0x000fc400018f0eff */
[C---:B0-----:R-:W-:Y:S01]  /*df00*/  LEA R42, P2, R39.reuse, R0, 0x1 ;  /* 0x00000000272a7211 */ /* 0x041fe200078408ff */
[----:B------:R-:W2:Y:S03]  /*df10*/  LDL.LU R4, [R1+0x304] ;  /* 0x0003040001047983 */ /* 0x000ea60000300800 */
[----:B------:R-:W-:Y:S01]  /*df20*/  LEA.HI.X.SX32 R43, R39, R38, 0x1, P2 ;  /* 0x00000026272b7211 */ /* 0x000fe200010f0eff */
[----:B------:R0:W-:Y:S04]  /*df30*/  @P1 STG.E.U16 [R10.64], R30 ;  /* 0x0000001e0a001986 */ /* 0x0001e8000c101506 */
[----:B------:R-:W3:Y:S01]  /*df40*/  LDL.LU R16, [R1+0x300] ;  /* 0x0003000001107983 */ /* 0x000ee20000300800 */
[C---:B----4-:R-:W-:Y:S01]  /*df50*/  ISETP.LT.AND P1, PT, R6.reuse, c[0x0][0x17c], !P0 ;  /* 0x00005f0006007a0c */ /* 0x050fe20004721270 */
[----:B------:R-:W-:-:S02]  /*df60*/  IMAD R39, R6, c[0x0][0x198], RZ ;  /* 0x0000660006277a24 */ /* 0x000fc400078e02ff */
[----:B------:R-:W4:Y:S04]  /*df70*/  LDL.LU R6, [R1+0x2f8] ;  /* 0x0002f80001067983 */ /* 0x000f280000300800 */
[----:B------:R-:W5:Y:S01]  /*df80*/  LDL.LU R14, [R1+0x2f4] ;  /* 0x0002f400010e7983 */ /* 0x000f620000300800 */
[----:B------:R-:W-:Y:S01]  /*df90*/  IMAD R35, R8, c[0x0][0x198], RZ ;  /* 0x0000660008237a24 */ /* 0x000fe200078e02ff */
[----:B------:R-:W-:Y:S02]  /*dfa0*/  PRMT R28, R28, 0x7632, R28 ;  /* 0x000076321c1c7816 */ /* 0x000fe4000000001c */
[----:B------:R-:W-:Y:S02]  /*dfb0*/  ISETP.LT.AND P3, PT, R8, c[0x0][0x17c], !P0 ;  /* 0x00005f0008007a0c */ /* 0x000fe40004761270 */
[-C--:B------:R-:W-:Y:S01]  /*dfc0*/  LEA R34, P2, R35, R0.reuse, 0x1 ;  /* 0x0000000023227211 */ /* 0x080fe200078408ff */
[----:B------:R1:W-:Y:S01]  /*dfd0*/  @P6 STG.E.U16 [R42.64], R28 ;  /* 0x0000001c2a006986 */ /* 0x0003e2000c101506 */
[----:B0-----:R-:W-:-:S02]  /*dfe0*/  LEA R10, P6, R39, R0, 0x1 ;  /* 0x00000000270a7211 */ /* 0x001fc400078c08ff */
[-C--:B------:R-:W-:Y:S01]  /*dff0*/  LEA.HI.X.SX32 R35, R35, R38.reuse, 0x1, P2 ;  /* 0x0000002623237211 */ /* 0x080fe200010f0eff */
[----:B------:R-:W5:Y:S01]  /*e000*/  LDL.LU R8, [R1+0x2f0] ;  /* 0x0002f00001087983 */ /* 0x000f620000300800 */
[----:B------:R-:W-:Y:S02]  /*e010*/  PRMT R32, R32, 0x7632, R32 ;  /* 0x0000763220207816 */ /* 0x000fe40000000020 */
[----:B------:R-:W-:Y:S02]  /*e020*/  LEA.HI.X.SX32 R11, R39, R38, 0x1, P6 ;  /* 0x00000026270b7211 */ /* 0x000fe400030f0eff */
[C---:B------:R-:W-:Y:S01]  /*e030*/  ISETP.LT.AND P2, PT, R2.reuse, c[0x0][0x17c], !P0 ;  /* 0x00005f0002007a0c */ /* 0x040fe20004741270 */
[----:B------:R-:W-:Y:S02]  /*e040*/  IMAD R41, R2, c[0x0][0x198], RZ ;  /* 0x0000660002297a24 */ /* 0x000fe400078e02ff */
[----:B------:R-:W-:Y:S01]  /*e050*/  IMAD.MOV.U32 R2, RZ, RZ, c[0x0][0x198] ;  /* 0x00006600ff027624 */ /* 0x000fe200078e00ff */
[----:B------:R0:W-:Y:S03]  /*e060*/  @P3 STG.E.U16 [R34.64], R32 ;  /* 0x0000002022003986 */ /* 0x0001e6000c101506 */
[----:B------:R-:W-:Y:S01]  /*e070*/  IMAD R39, R2, 0x4, R41 ;  /* 0x0000000402277824 */ /* 0x000fe200078e0229 */
[----:B------:R-:W-:-:S02]  /*e080*/  PRMT R36, R36, 0x7632, R36 ;  /* 0x0000763224247816 */ /* 0x000fc40000000024 */
[-C--:B------:R-:W-:Y:S02]  /*e090*/  LEA R40, P3, R41, R0.reuse, 0x1 ;  /* 0x0000000029287211 */ /* 0x080fe400078608ff */
[----:B-1----:R-:W-:Y:S01]  /*e0a0*/  LEA R42, P6, R39, R0, 0x1 ;  /* 0x00000000272a7211 */ /* 0x002fe200078c08ff */
[----:B------:R1:W-:Y:S01]  /*e0b0*/  @P1 STG.E.U16 [R10.64], R36 ;  /* 0x000000240a001986 */ /* 0x0003e2000c101506 */
[-C--:B------:R-:W-:Y:S02]  /*e0c0*/  LEA.HI.X.SX32 R41, R41, R38.reuse, 0x1, P3 ;  /* 0x0000002629297211 */ /* 0x080fe400018f0eff */
[----:B------:R-:W-:Y:S02]  /*e0d0*/  ISETP.LT.AND P3, PT, R12, c[0x0][0x17c], !P0 ;  /* 0x00005f000c007a0c */ /* 0x000fe40004761270 */
[----:B------:R-:W5:Y:S01]  /*e0e0*/  LDL.LU R12, [R1+0x2ec] ;  /* 0x0002ec00010c7983 */ /* 0x000f620000300800 */
[----:B------:R-:W-:-:S03]  /*e0f0*/  LEA.HI.X.SX32 R43, R39, R38, 0x1, P6 ;  /* 0x00000026272b7211 */ /* 0x000fc600030f0eff */
[----:B------:R1:W-:Y:S04]  /*e100*/  @P2 STG.E.U16 [R40.64], R3 ;  /* 0x0000000328002986 */ /* 0x0003e8000c101506 */
[----:B------:R1:W-:Y:S01]  /*e110*/  @P5 STG.E.U16 [R42.64], R9 ;  /* 0x000000092a005986 */ /* 0x0003e2000c101506 */
[----:B------:R-:W-:-:S05]  /*e120*/  IMAD R45, R2, 0x4, R39 ;  /* 0x00000004022d7824 */ /* 0x000fca00078e0227 */
[----:B0-----:R-:W-:-:S04]  /*e130*/  LEA R34, P6, R45, R0, 0x1 ;  /* 0x000000002d227211 */ /* 0x001fc800078c08ff */
[----:B------:R-:W-:-:S05]  /*e140*/  LEA.HI.X.SX32 R35, R45, R38, 0x1, P6 ;  /* 0x000000262d237211 */ /* 0x000fca00030f0eff */
[----:B------:R0:W-:Y:S01]  /*e150*/  @P4 STG.E.U16 [R34.64], R7 ;  /* 0x0000000722004986 */ /* 0x0001e2000c101506 */
[----:B--2---:R-:W-:-:S03]  /*e160*/  ISETP.LT.AND P1, PT, R4, c[0x0][0x17c], !P0 ;  /* 0x00005f0004007a0c */ /* 0x004fc60004721270 */
[----:B------:R-:W2:Y:S01]  /*e170*/  LDL.LU R4, [R1+0x2e4] ;  /* 0x0002e40001047983 */ /* 0x000ea20000300800 */
[----:B---3--:R-:W-:-:S03]  /*e180*/  ISETP.LT.AND P2, PT, R16, c[0x0][0x17c], !P0 ;  /* 0x00005f0010007a0c */ /* 0x008fc60004741270 */
[----:B------:R-:W3:Y:S01]  /*e190*/  LDL.LU R16, [R1+0x2e0] ;  /* 0x0002e00001107983 */ /* 0x000ee20000300800 */
[----:B----4-:R-:W-:-:S03]  /*e1a0*/  ISETP.LT.AND P5, PT, R6, c[0x0][0x17c], !P0 ;  /* 0x00005f0006007a0c */ /* 0x010fc600047a1270 */
[----:B------:R-:W4:Y:S01]  /*e1b0*/  LDL.LU R6, [R1+0x2dc] ;  /* 0x0002dc0001067983 */ /* 0x000f220000300800 */
[----:B-----5:R-:W-:-:S03]  /*e1c0*/  ISETP.LT.AND P4, PT, R14, c[0x0][0x17c], !P0 ;  /* 0x00005f000e007a0c */ /* 0x020fc60004781270 */
[----:B------:R-:W5:Y:S01]  /*e1d0*/  LDL.LU R14, [R1+0x2d8] ;  /* 0x0002d800010e7983 */ /* 0x000f620000300800 */
[----:B------:R-:W-:-:S04]  /*e1e0*/  IMAD R39, R2, 0x4, R45 ;  /* 0x0000000402277824 */ /* 0x000fc800078e022d */
[----:B------:R-:W-:Y:S01]  /*e1f0*/  IMAD R45, R2, 0x4, R39 ;  /* 0x00000004022d7824 */ /* 0x000fe200078e0227 */
[----:B-1----:R-:W-:-:S04]  /*e200*/  LEA R10, P6, R39, R0, 0x1 ;  /* 0x00000000270a7211 */ /* 0x002fc800078c08ff */
[----:B------:R-:W-:Y:S01]  /*e210*/  LEA.HI.X.SX32 R11, R39, R38, 0x1, P6 ;  /* 0x00000026270b7211 */ /* 0x000fe200030f0eff */
[----:B------:R-:W-:Y:S01]  /*e220*/  IMAD R39, R2, 0x4, R45 ;  /* 0x0000000402277824 */ /* 0x000fe200078e022d */
[----:B------:R-:W-:-:S04]  /*e230*/  LEA R40, P6, R45, R0, 0x1 ;  /* 0x000000002d287211 */ /* 0x000fc800078c08ff */
[----:B------:R-:W-:Y:S01]  /*e240*/  LEA.HI.X.SX32 R41, R45, R38, 0x1, P6 ;  /* 0x000000262d297211 */ /* 0x000fe200030f0eff */
[----:B------:R-:W-:Y:S01]  /*e250*/  IMAD R45, R2, 0x4, R39 ;  /* 0x00000004022d7824 */ /* 0x000fe200078e0227 */
[C---:B------:R-:W-:Y:S01]  /*e260*/  LEA R42, P6, R39.reuse, R0, 0x1 ;  /* 0x00000000272a7211 */ /* 0x040fe200078c08ff */
[----:B------:R1:W-:Y:S01]  /*e270*/  @P3 STG.E.U16 [R10.64], R5 ;  /* 0x000000050a003986 */ /* 0x0003e2000c101506 */
[----:B------:R-:W-:Y:S02]  /*e280*/  ISETP.LT.AND P3, PT, R8, c[0x0][0x17c], !P0 ;  /* 0x00005f0008007a0c */ /* 0x000fe40004761270 */
[----:B------:R-:W-:Y:S01]  /*e290*/  LEA.HI.X.SX32 R43, R39, R38, 0x1, P6 ;  /* 0x00000026272b7211 */ /* 0x000fe200030f0eff */
[----:B------:R-:W5:Y:S01]  /*e2a0*/  LDL.LU R8, [R1+0x2d4] ;  /* 0x0002d40001087983 */ /* 0x000f620000300800 */
[----:B0-----:R-:W-:Y:S01]  /*e2b0*/  LEA R34, P6, R45, R0, 0x1 ;  /* 0x000000002d227211 */ /* 0x001fe200078c08ff */
[----:B------:R-:W-:-:S03]  /*e2c0*/  IMAD R39, R2, 0x4, R45 ;  /* 0x0000000402277824 */ /* 0x000fc600078e022d */
[----:B------:R-:W-:Y:S01]  /*e2d0*/  LEA.HI.X.SX32 R35, R45, R38, 0x1, P6 ;  /* 0x000000262d237211 */ /* 0x000fe200030f0eff */
[----:B------:R0:W-:Y:S01]  /*e2e0*/  @P1 STG.E.U16 [R40.64], R17 ;  /* 0x0000001128001986 */ /* 0x0001e2000c101506 */
[----:B-1----:R-:W-:-:S03]  /*e2f0*/  LEA R10, P6, R39, R0, 0x1 ;  /* 0x00000000270a7211 */ /* 0x002fc600078c08ff */
[----:B------:R1:W-:Y:S01]  /*e300*/  @P2 STG.E.U16 [R42.64], R15 ;  /* 0x0000000f2a002986 */ /* 0x0003e2000c101506 */
[----:B------:R-:W-:-:S03]  /*e310*/  ISETP.LT.AND P1, PT, R12, c[0x0][0x17c], !P0 ;  /* 0x00005f000c007a0c */ /* 0x000fc60004721270 */
        /* <DEDUP_REMOVED lines=24> */
[----:B------:R-:W-:Y:S01]  /*e4a0*/  LEA R10, P6, R39, R0, 0x1 ;  /* 0x00000000270a7211 */ /* 0x000fe200078c08ff */
[----:B------:R1:W-:Y:S01]  /*e4b0*/  @P1 STG.E.U16 [R42.64], R19 ;  /* 0x000000132a001986 */ /* 0x0003e2000c101506 */
[----:B------:R-:W-:-:S03]  /*e4c0*/  ISETP.LT.AND P1, PT, R8, c[0x0][0x17c], !P0 ;  /* 0x00005f0008007a0c */ /* 0x000fc60004721270 */
[----:B------:R-:W5:Y:S01]  /*e4d0*/  LDL.LU R8, [R1+0x2bc] ;  /* 0x0002bc0001087983 */ /* 0x000f620000300800 */
[----:B------:R-:W-:Y:S01]  /*e4e0*/  LEA.HI.X.SX32 R11, R39, R38, 0x1, P6 ;  /* 0x00000026270b7211 */ /* 0x000fe200030f0eff */
[C---:B------:R-:W-:Y:S01]  /*e4f0*/  IMAD R39, R2.reuse, 0x4, R45 ;  /* 0x0000000402277824 */ /* 0x040fe200078e022d */
[C---:B0-----:R-:W-:Y:S01]  /*e500*/  LEA R40, P6, R45.reuse, R0, 0x1 ;  /* 0x000000002d287211 */ /* 0x041fe200078c08ff */
[----:B------:R0:W-:Y:S03]  /*e510*/  @P2 STG.E.U16 [R34.64], R27 ;  /* 0x0000001b22002986 */ /* 0x0001e6000c101506 */
[----:B------:R-:W-:Y:S02]  /*e520*/  LEA.HI.X.SX32 R41, R45, R38, 0x1, P6 ;  /* 0x000000262d297211 */ /* 0x000fe400030f0eff */
[----:B-1----:R-:W-:Y:S01]  /*e530*/  LEA R42, P6, R39, R0, 0x1 ;  /* 0x00000000272a7211 */ /* 0x002fe200078c08ff */
[----:B------:R-:W-:Y:S01]  /*e540*/  IMAD R45, R2, 0x4, R39 ;  /* 0x00000004022d7824 */ /* 0x000fe200078e0227 */
[----:B------:R1:W-:Y:S01]  /*e550*/  @P5 STG.E.U16 [R10.64], R25 ;  /* 0x000000190a005986 */ /* 0x0003e2000c101506 */
[----:B------:R-:W-:-:S02]  /*e560*/  ISETP.LT.AND P2, PT, R12, c[0x0][0x17c], !P0 ;  /* 0x00005f000c007a0c */ /* 0x000fc40004741270 */
[----:B------:R-:W-:Y:S01]  /*e570*/  LEA.HI.X.SX32 R43, R39, R38, 0x1, P6 ;  /* 0x00000026272b7211 */ /* 0x000fe200030f0eff */
[----:B------:R-:W5:Y:S01]  /*e580*/  LDL.LU R12, [R1+0x2b8] ;  /* 0x0002b800010c7983 */ /* 0x000f620000300800 */
[C---:B0-----:R-:W-:Y:S01]  /*e590*/  LEA R34, P6, R45.reuse, R0, 0x1 ;  /* 0x000000002d227211 */ /* 0x041fe200078c08ff */
[----:B------:R-:W-:Y:S02]  /*e5a0*/  IMAD R39, R2, 0x4, R45 ;  /* 0x0000000402277824 */ /* 0x000fe400078e022d */
[----:B------:R-:W-:Y:S01]  /*e5b0*/  @P4 STG.E.U16 [R40.64], R31 ;  /* 0x0000001f28004986 */ /* 0x000fe2000c101506 */
[----:B------:R-:W-:-:S03]  /*e5c0*/  LEA.HI.X.SX32 R35, R45, R38, 0x1, P6 ;  /* 0x000000262d237211 */ /* 0x000fc600030f0eff */
[----:B------:R-:W-:Y:S01]  /*e5d0*/  @P3 STG.E.U16 [R42.64], R29 ;  /* 0x0000001d2a003986 */ /* 0x000fe2000c101506 */
[----:B-1----:R-:W-:-:S04]  /*e5e0*/  LEA R10, P6, R39, R0, 0x1 ;  /* 0x00000000270a7211 */ /* 0x002fc800078c08ff */
[----:B------:R-:W-:Y:S01]  /*e5f0*/  LEA.HI.X.SX32 R11, R39, R38, 0x1, P6 ;  /* 0x00000026270b7211 */ /* 0x000fe200030f0eff */
[----:B------:R-:W-:Y:S04]  /*e600*/  @P1 STG.E.U16 [R34.64], R33 ;  /* 0x0000002122001986 */ /* 0x000fe8000c101506 */
[----:B------:R0:W-:Y:S01]  /*e610*/  @P2 STG.E.U16 [R10.64], R37 ;  /* 0x000000250a002986 */ /* 0x0001e2000c101506 */
[----:B--2---:R-:W-:-:S03]  /*e620*/  ISETP.LT.AND P5, PT, R4, c[0x0][0x17c], !P0 ;  /* 0x00005f0004007a0c */ /* 0x004fc600047a1270 */
[----:B------:R-:W2:Y:S01]  /*e630*/  LDL.LU R4, [R1+0x2b4] ;  /* 0x0002b40001047983 */ /* 0x000ea20000300800 */
[----:B---3--:R-:W-:Y:S02]  /*e640*/  ISETP.LT.AND P4, PT, R16, c[0x0][0x17c], !P0 ;  /* 0x00005f0010007a0c */ /* 0x008fe40004781270 */
[----:B----4-:R-:W-:Y:S02]  /*e650*/  ISETP.LT.AND P3, PT, R6, c[0x0][0x17c], !P0 ;  /* 0x00005f0006007a0c */ /* 0x010fe40004761270 */
[----:B------:R-:W3:Y:S04]  /*e660*/  LDL.LU R6, [R1+0x2b0] ;  /* 0x0002b00001067983 */ /* 0x000ee80000300800 */
[----:B------:R-:W4:Y:S04]  /*e670*/  LDL.LU R18, [R1+0x2ac] ;  /* 0x0002ac0001127983 */ /* 0x000f280000300800 */
[----:B0-----:R-:W4:Y:S01]  /*e680*/  LDL.LU R10, [R1+0x2a8] ;  /* 0x0002a800010a7983 */ /* 0x001f220000300800 */
[----:B-----5:R-:W-:-:S03]  /*e690*/  ISETP.LT.AND P1, PT, R14, c[0x0][0x17c], !P0 ;  /* 0x00005f000e007a0c */ /* 0x020fc60004721270 */
[----:B------:R-:W5:Y:S04]  /*e6a0*/  LDL.LU R16, [R1+0x2a4] ;  /* 0x0002a40001107983 */ /* 0x000f680000300800 */
[----:B------:R-:W5:Y:S01]  /*e6b0*/  LDL.LU R14, [R1+0x2a0] ;  /* 0x0002a000010e7983 */ /* 0x000f620000300800 */
[----:B------:R-:W-:-:S04]  /*e6c0*/  IMAD R45, R2, 0x4, R39 ;  /* 0x00000004022d7824 */ /* 0x000fc800078e0227 */
[----:B------:R-:W-:Y:S01]  /*e6d0*/  IMAD R39, R2, 0x4, R45 ;  /* 0x0000000402277824 */ /* 0x000fe200078e022d */
[----:B------:R-:W-:Y:S02]  /*e6e0*/  LEA R40, P6, R45, R0, 0x1 ;  /* 0x000000002d287211 */ /* 0x000fe400078c08ff */
[----:B------:R-:W-:Y:S02]  /*e6f0*/  PRMT R20, R3, 0x7632, R20 ;  /* 0x0000763203147816 */ /* 0x000fe40000000014 */
[----:B------:R-:W-:Y:S02]  /*e700*/  ISETP.LT.AND P2, PT, R8, c[0x0][0x17c], !P0 ;  /* 0x00005f0008007a0c */ /* 0x000fe40004741270 */
[----:B------:R-:W-:Y:S01]  /*e710*/  LEA.HI.X.SX32 R41, R45, R38, 0x1, P6 ;  /* 0x000000262d297211 */ /* 0x000fe200030f0eff */
[----:B------:R-:W-:Y:S01]  /*e720*/  IMAD R3, R2, 0x4, R39 ;  /* 0x0000000402037824 */ /* 0x000fe200078e0227 */
[----:B------:R-:W-:Y:S02]  /*e730*/  LEA R8, P6, R39, R0, 0x1 ;  /* 0x0000000027087211 */ /* 0x000fe400078c08ff */
[----:B------:R-:W-:-:S02]  /*e740*/  PRMT R5, R9, 0x7632, R5 ;  /* 0x0000763209057816 */ /* 0x000fc40000000005 */
[----:B------:R-:W-:Y:S01]  /*e750*/  LEA.HI.X.SX32 R9, R39, R38, 0x1, P6 ;  /* 0x0000002627097211 */ /* 0x000fe200030f0eff */
[C---:B------:R-:W-:Y:S01]  /*e760*/  IMAD R11, R2.reuse, 0x4, R3 ;  /* 0x00000004020b7824 */ /* 0x040fe200078e0203 */
[----:B------:R-:W-:Y:S01]  /*e770*/  LEA R34, P6, R3, R0, 0x1 ;  /* 0x0000000003227211 */ /* 0x000fe200078c08ff */
[----:B------:R-:W-:Y:S01]  /*e780*/  @P5 STG.E.U16 [R40.64], R20 ;  /* 0x0000001428005986 */ /* 0x000fe2000c101506 */
[----:B------:R-:W-:Y:S02]  /*e790*/  PRMT R17, R7, 0x7632, R17 ;  /* 0x0000763207117816 */ /* 0x000fe40000000011 */
[----:B------:R-:W-:Y:S01]  /*e7a0*/  LEA.HI.X.SX32 R35, R3, R38, 0x1, P6 ;  /* 0x0000002603237211 */ /* 0x000fe200030f0eff */
[----:B------:R0:W-:Y:S01]  /*e7b0*/  @P4 STG.E.U16 [R8.64], R5 ;  /* 0x0000000508004986 */ /* 0x0001e2000c101506 */
[----:B------:R-:W-:Y:S01]  /*e7c0*/  IMAD R3, R2, 0x4, R11 ;  /* 0x0000000402037824 */ /* 0x000fe200078e020b */
[----:B------:R-:W-:Y:S02]  /*e7d0*/  PRMT R7, R5, 0x7632, R7 ;  /* 0x0000763205077816 */ /* 0x000fe40000000007 */
[----:B------:R-:W-:Y:S01]  /*e7e0*/  @P3 STG.E.U16 [R34.64], R17 ;  /* 0x0000001122003986 */ /* 0x000fe2000c101506 */
[----:B------:R-:W-:-:S02]  /*e7f0*/  ISETP.LT.AND P5, PT, R12, c[0x0][0x17c], !P0 ;  /* 0x00005f000c007a0c */ /* 0x000fc400047a1270 */
[----:B------:R-:W-:Y:S01]  /*e800*/  PRMT R15, R15, 0x7632, R15 ;  /* 0x000076320f0f7816 */ /* 0x000fe2000000000f */
[----:B------:R-:W5:Y:S01]  /*e810*/  LDL.LU R12, [R1+0x29c] ;  /* 0x00029c00010c7983 */ /* 0x000f620000300800 */
[----:B0-----:R-:W-:Y:S01]  /*e820*/  IMAD R9, R2, 0x4, R3 ;  /* 0x0000000402097824 */ /* 0x001fe200078e0203 */
[----:B------:R-:W-:Y:S02]  /*e830*/  PRMT R21, R21, 0x7632, R21 ;  /* 0x0000763215157816 */ /* 0x000fe40000000015 */
[----:B--2---:R-:W-:Y:S02]  /*e840*/  ISETP.LT.AND P4, PT, R4, c[0x0][0x17c], !P0 ;  /* 0x00005f0004007a0c */ /* 0x004fe40004781270 */
[----:B------:R-:W-:-:S04]  /*e850*/  LEA R4, P6, R11, R0, 0x1 ;  /* 0x000000000b047211 */ /* 0x000fc800078c08ff */
[----:B------:R-:W-:Y:S02]  /*e860*/  LEA.HI.X.SX32 R5, R11, R38, 0x1, P6 ;  /* 0x000000260b057211 */ /* 0x000fe400030f0eff */
[----:B------:R-:W-:-:S03]  /*e870*/  PRMT R11, R17, 0x7632, R11 ;  /* 0x00007632110b7816 */ /* 0x000fc6000000000b */
[----:B------:R0:W-:Y:S01]  /*e880*/  @P1 STG.E.U16 [R4.64], R7 ;  /* 0x0000000704001986 */ /* 0x0001e2000c101506 */
[----:B---3--:R-:W-:Y:S02]  /*e890*/  ISETP.LT.AND P3, PT, R6, c[0x0][0x17c], !P0 ;  /* 0x00005f0006007a0c */ /* 0x008fe40004761270 */
[----:B------:R-:W-:-:S04]  /*e8a0*/  LEA R6, P6, R3, R0, 0x1 ;  /* 0x0000000003067211 */ /* 0x000fc800078c08ff */
[----:B0-----:R-:W-:Y:S01]  /*e8b0*/  LEA.HI.X.SX32 R7, R3, R38, 0x1, P6 ;  /* 0x0000002603077211 */ /* 0x001fe200030f0eff */
[----:B------:R-:W-:Y:S01]  /*e8c0*/  IMAD R3, R2, 0x4, R9 ;  /* 0x0000000402037824 */ /* 0x000fe200078e0209 */
[----:B------:R-:W-:-:S03]  /*e8d0*/  LEA R8, P6, R9, R0, 0x1 ;  /* 0x0000000009087211 */ /* 0x000fc600078c08ff */
[----:B------:R0:W-:Y:S01]  /*e8e0*/  @P2 STG.E.U16 [R6.64], R11 ;  /* 0x0000000b06002986 */ /* 0x0001e2000c101506 */
[----:B------:R-:W-:Y:S02]  /*e8f0*/  LEA.HI.X.SX32 R9, R9, R38, 0x1, P6 ;  /* 0x0000002609097211 */ /* 0x000fe400030f0eff */
[----:B----4-:R-:W-:Y:S02]  /*e900*/  ISETP.LT.AND P2, PT, R10, c[0x0][0x17c], !P0 ;  /* 0x00005f000a007a0c */ /* 0x010fe40004741270 */
[C---:B------:R-:W-:Y:S01]  /*e910*/  LEA R10, P6, R3.reuse, R0, 0x1 ;  /* 0x00000000030a7211 */ /* 0x040fe200078c08ff */
[----:B------:R1:W-:Y:S01]  /*e920*/  @P5 STG.E.U16 [R8.64], R15 ;  /* 0x0000000f08005986 */ /* 0x0003e2000c101506 */
[----:B------:R-:W-:Y:S02]  /*e930*/  ISETP.LT.AND P1, PT, R18, c[0x0][0x17c], !P0 ;  /* 0x00005f0012007a0c */ /* 0x000fe40004721270 */
[----:B0-----:R-:W-:Y:S01]  /*e940*/  LEA.HI.X.SX32 R11, R3, R38, 0x1, P6 ;  /* 0x00000026030b7211 */ /* 0x001fe200030f0eff */
[----:B------:R-:W2:Y:S01]  /*e950*/  LDL.LU R18, [R1+0x298] ;  /* 0x0002980001127983 */ /* 0x000ea20000300800 */
[----:B-----5:R-:W-:-:S03]  /*e960*/  ISETP.LT.AND P5, PT, R16, c[0x0][0x17c], !P0 ;  /* 0x00005f0010007a0c */ /* 0x020fc600047a1270 */
[----:B------:R0:W-:Y:S01]  /*e970*/  @P4 STG.E.U16 [R10.64], R21 ;  /* 0x000000150a004986 */ /* 0x0001e2000c101506 */
[----:B------:R-:W-:-:S03]  /*e980*/  ISETP.LT.AND P4, PT, R14, c[0x0][0x17c], !P0 ;  /* 0x00005f000e007a0c */ /* 0x000fc60004781270 */
[----:B------:R-:W3:Y:S04]  /*e990*/  LDL.LU R16, [R1+0x294] ;  /* 0x0002940001107983 */ /* 0x000ee80000300800 */
[----:B------:R-:W4:Y:S01]  /*e9a0*/  LDL.LU R14, [R1+0x290] ;  /* 0x00029000010e7983 */ /* 0x000f220000300800 */
[----:B------:R-:W-:-:S04]  /*e9b0*/  IMAD R5, R2, 0x4, R3 ;  /* 0x0000000402057824 */ /* 0x000fc800078e0203 */
[----:B------:R-:W-:Y:S01]  /*e9c0*/  IMAD R3, R2, 0x4, R5 ;  /* 0x0000000402037824 */ /* 0x000fe200078e0205 */
[----:B------:R-:W-:-:S04]  /*e9d0*/  LEA R4, P6, R5, R0, 0x1 ;  /* 0x0000000005047211 */ /* 0x000fc800078c08ff */
[----:B------:R-:W-:Y:S01]  /*e9e0*/  LEA.HI.X.SX32 R5, R5, R38, 0x1, P6 ;  /* 0x0000002605057211 */ /* 0x000fe200030f0eff */
[C---:B-1----:R-:W-:Y:S01]  /*e9f0*/  IMAD R9, R2.reuse, 0x4, R3 ;  /* 0x0000000402097824 */ /* 0x042fe200078e0203 */
[----:B------:R-:W-:Y:S02]  /*ea00*/  LEA R6, P6, R3, R0, 0x1 ;  /* 0x0000000003067211 */ /* 0x000fe400078c08ff */
[----:B------:R-:W-:Y:S02]  /*ea10*/  PRMT R23, R23, 0x7632, R23 ;  /* 0x0000763217177816 */ /* 0x000fe40000000017 */
[----:B------:R-:W-:Y:S01]  /*ea20*/  LEA.HI.X.SX32 R7, R3, R38, 0x1, P6 ;  /* 0x0000002603077211 */ /* 0x000fe200030f0eff */
[C---:B------:R-:W-:Y:S02]  /*ea30*/  IMAD R3, R2.reuse, 0x4, R9 ;  /* 0x0000000402037824 */ /* 0x040fe400078e0209 */
[----:B------:R1:W-:Y:S02]  /*ea40*/  @P3 STG.E.U16 [R4.64], R23 ;  /* 0x0000001704003986 */ /* 0x0003e4000c101506 */
[----:B0-----:R-:W-:Y:S01]  /*ea50*/  IMAD R11, R2, 0x4, R3 ;  /* 0x00000004020b7824 */ /* 0x001fe200078e0203 */
[----:B------:R-:W-:-:S02]  /*ea60*/  LEA R8, P6, R9, R0, 0x1 ;  /* 0x0000000009087211 */ /* 0x000fc400078c08ff */
[----:B-1----:R-:W-:Y:S01]  /*ea70*/  PRMT R5, R13, 0x7632, R5 ;  /* 0x000076320d057816 */ /* 0x002fe20000000005 */
[----:B------:R-:W-:-:S04]  /*ea80*/  IMAD R13, R2, 0x4, R11 ;  /* 0x00000004020d7824 */ /* 0x000fc800078e020b */
[----:B------:R0:W-:Y:S01]  /*ea90*/  @P1 STG.E.U16 [R6.64], R5 ;  /* 0x0000000506001986 */ /* 0x0001e2000c101506 */
[----:B------:R-:W-:Y:S01]  /*eaa0*/  LEA R4, P1, R3, R0, 0x1 ;  /* 0x0000000003047211 */ /* 0x000fe200078208ff */
[C---:B------:R-:W-:Y:S01]  /*eab0*/  IMAD R15, R2.reuse, 0x4, R13 ;  /* 0x00000004020f7824 */ /* 0x040fe200078e020d */
[-C--:B------:R-:W-:Y:S02]  /*eac0*/  LEA.HI.X.SX32 R9, R9, R38.reuse, 0x1, P6 ;  /* 0x0000002609097211 */ /* 0x080fe400030f0eff */
[----:B------:R-:W-:Y:S02]  /*ead0*/  PRMT R19, R19, 0x7632, R19 ;  /* 0x0000763213137816 */ /* 0x000fe40000000013 */
[----:B0-----:R-:W-:Y:S01]  /*eae0*/  LEA.HI.X.SX32 R5, R3, R38, 0x1, P1 ;  /* 0x0000002603057211 */ /* 0x001fe200008f0eff */
[C---:B------:R-:W-:Y:S02]  /*eaf0*/  IMAD R3, R2.reuse, 0x4, R15 ;  /* 0x0000000402037824 */ /* 0x040fe400078e020f */
[----:B------:R0:W-:Y:S01]  /*eb00*/  @P2 STG.E.U16 [R8.64], R19 ;  /* 0x0000001308002986 */ /* 0x0001e2000c101506 */
[-C--:B------:R-:W-:Y:S01]  /*eb10*/  LEA R10, P2, R11, R0.reuse, 0x1 ;  /* 0x000000000b0a7211 */ /* 0x080fe200078408ff */
[----:B------:R-:W-:Y:S01]  /*eb20*/  IMAD R17, R2, 0x4, R3 ;  /* 0x0000000402117824 */ /* 0x000fe200078e0203 */
[----:B------:R-:W-:-:S02]  /*eb30*/  LEA R2, P1, R3, R0, 0x1 ;  /* 0x0000000003027211 */ /* 0x000fc400078208ff */
[----:B------:R-:W-:Y:S02]  /*eb40*/  ISETP.LT.AND P3, PT, R12, c[0x0][0x17c], !P0 ;  /* 0x00005f000c007a0c */ /* 0x000fe40004761270 */
[----:B------:R-:W-:Y:S02]  /*eb50*/  LEA R12, P6, R13, R0, 0x1 ;  /* 0x000000000d0c7211 */ /* 0x000fe400078c08ff */
[-C--:B------:R-:W-:Y:S02]  /*eb60*/  LEA.HI.X.SX32 R11, R11, R38.reuse, 0x1, P2 ;  /* 0x000000260b0b7211 */ /* 0x080fe400010f0eff */
[-C--:B------:R-:W-:Y:S02]  /*eb70*/  LEA.HI.X.SX32 R3, R3, R38.reuse, 0x1, P1 ;  /* 0x0000002603037211 */ /* 0x080fe400008f0eff */
[----:B------:R-:W-:Y:S02]  /*eb80*/  LEA.HI.X.SX32 R13, R13, R38, 0x1, P6 ;  /* 0x000000260d0d7211 */ /* 0x000fe400030f0eff */
[----:B------:R-:W-:-:S02]  /*eb90*/  LEA R6, P6, R15, R0, 0x1 ;  /* 0x000000000f067211 */ /* 0x000fc400078c08ff */
[----:B------:R-:W-:Y:S02]  /*eba0*/  PRMT R27, R27, 0x7632, R27 ;  /* 0x000076321b1b7816 */ /* 0x000fe4000000001b */
[----:B------:R-:W-:Y:S02]  /*ebb0*/  PRMT R25, R25, 0x7632, R25 ;  /* 0x0000763219197816 */ /* 0x000fe40000000019 */
[----:B------:R-:W-:Y:S02]  /*ebc0*/  PRMT R31, R31, 0x7632, R31 ;  /* 0x000076321f1f7816 */ /* 0x000fe4000000001f */
[----:B------:R-:W-:Y:S02]  /*ebd0*/  LEA.HI.X.SX32 R7, R15, R38, 0x1, P6 ;  /* 0x000000260f077211 */ /* 0x000fe400030f0eff */
[----:B------:R-:W-:Y:S01]  /*ebe0*/  PRMT R29, R29, 0x7632, R29 ;  /* 0x000076321d1d7816 */ /* 0x000fe2000000001d */
[----:B------:R1:W-:Y:S01]  /*ebf0*/  @P5 STG.E.U16 [R4.64], R27 ;  /* 0x0000001b04005986 */ /* 0x0003e2000c101506 */
[----:B------:R-:W-:-:S03]  /*ec00*/  PRMT R33, R33, 0x7632, R33 ;  /* 0x0000763221217816 */ /* 0x000fc60000000021 */
[----:B------:R1:W-:Y:S01]  /*ec10*/  @P4 STG.E.U16 [R10.64], R25 ;  /* 0x000000190a004986 */ /* 0x0003e2000c101506 */
[----:B0-----:R-:W-:-:S03]  /*ec20*/  LEA R8, P6, R17, R0, 0x1 ;  /* 0x0000000011087211 */ /* 0x001fc600078c08ff */
[----:B------:R1:W-:Y:S01]  /*ec30*/  @P3 STG.E.U16 [R12.64], R31 ;  /* 0x0000001f0c003986 */ /* 0x0003e2000c101506 */
[----:B------:R-:W-:Y:S02]  /*ec40*/  LEA.HI.X.SX32 R9, R17, R38, 0x1, P6 ;  /* 0x0000002611097211 */ /* 0x000fe400030f0eff */
[----:B--2---:R-:W-:Y:S02]  /*ec50*/  ISETP.LT.AND P2, PT, R18, c[0x0][0x17c], !P0 ;  /* 0x00005f0012007a0c */ /* 0x004fe40004741270 */
[----:B---3--:R-:W-:Y:S02]  /*ec60*/  ISETP.LT.AND P1, PT, R16, c[0x0][0x17c], !P0 ;  /* 0x00005f0010007a0c */ /* 0x008fe40004721270 */
[----:B----4-:R-:W-:-:S09]  /*ec70*/  ISETP.LT.AND P0, PT, R14, c[0x0][0x17c], !P0 ;  /* 0x00005f000e007a0c */ /* 0x010fd20004701270 */
[----:B------:R1:W-:Y:S04]  /*ec80*/  @P2 STG.E.U16 [R6.64], R29 ;  /* 0x0000001d06002986 */ /* 0x0003e8000c101506 */
[----:B------:R1:W-:Y:S01]  /*ec90*/  @P1 STG.E.U16 [R2.64], R33 ;  /* 0x0000002102001986 */ /* 0x0003e2000c101506 */
[----:B------:R-:W-:Y:S05]  /*eca0*/  @!P0 EXIT ;  /* 0x000000000000894d */ /* 0x000fea0003800000 */
[----:B-1----:R-:W-:-:S05]  /*ecb0*/  PRMT R4, R37, 0x7632, R4 ;  /* 0x0000763225047816 */ /* 0x002fca0000000004 */
[----:B------:R-:W-:Y:S01]  /*ecc0*/  STG.E.U16 [R8.64], R4 ;  /* 0x0000000408007986 */ /* 0x000fe2000c101506 */
[----:B------:R-:W-:Y:S05]  /*ecd0*/  EXIT ;  /* 0x000000000000794d */ /* 0x000fea0003800000 */
.L_x_4:
[----:B------:R-:W-:-:S00]  /*ece0*/  BRA `(.L_x_4) ;  /* 0xfffffff000007947 */ /* 0x000fc0000383ffff */
[----:B------:R-:W-:-:S00]  /*ecf0*/  NOP ;  /* 0x0000000000007918 */ /* 0x000fc00000000000 */
        /* <DEDUP_REMOVED lines=8> */
.L_x_5:


//--------------------- .nv.shared.matmul_kernel  --------------------------
	.section	.nv.shared.matmul_kernel,"aw",@nobits
	.sectionflags	@""
	.align	16
